//
// Generated by NVIDIA NVVM Compiler
//
// Compiler Build ID: CL-36424714
// Cuda compilation tools, release 13.0, V13.0.88
// Based on NVVM 20.0.0
//

.version 9.0
.target sm_100
.address_size 64

	// .globl	_Z19gemmBasicKernelFp16PK6__halfS1_PS_iii

.visible .entry _Z19gemmBasicKernelFp16PK6__halfS1_PS_iii(
	.param .u64 .ptr .align 1 _Z19gemmBasicKernelFp16PK6__halfS1_PS_iii_param_0,
	.param .u64 .ptr .align 1 _Z19gemmBasicKernelFp16PK6__halfS1_PS_iii_param_1,
	.param .u64 .ptr .align 1 _Z19gemmBasicKernelFp16PK6__halfS1_PS_iii_param_2,
	.param .u32 _Z19gemmBasicKernelFp16PK6__halfS1_PS_iii_param_3,
	.param .u32 _Z19gemmBasicKernelFp16PK6__halfS1_PS_iii_param_4,
	.param .u32 _Z19gemmBasicKernelFp16PK6__halfS1_PS_iii_param_5
)
{
	.reg .pred 	%p<13>;
	.reg .b16 	%rs<144>;
	.reg .b32 	%r<48>;
	.reg .b32 	%f<2>;
	.reg .b64 	%rd<70>;

	ld.param.u64 	%rd10, [_Z19gemmBasicKernelFp16PK6__halfS1_PS_iii_param_0];
	ld.param.u64 	%rd11, [_Z19gemmBasicKernelFp16PK6__halfS1_PS_iii_param_1];
	ld.param.u64 	%rd9, [_Z19gemmBasicKernelFp16PK6__halfS1_PS_iii_param_2];
	ld.param.u32 	%r27, [_Z19gemmBasicKernelFp16PK6__halfS1_PS_iii_param_3];
	ld.param.u32 	%r25, [_Z19gemmBasicKernelFp16PK6__halfS1_PS_iii_param_4];
	ld.param.u32 	%r26, [_Z19gemmBasicKernelFp16PK6__halfS1_PS_iii_param_5];
	cvta.to.global.u64 	%rd1, %rd11;
	cvta.to.global.u64 	%rd2, %rd10;
	mov.u32 	%r28, %ctaid.x;
	mov.u32 	%r29, %ntid.x;
	mov.u32 	%r30, %tid.x;
	mad.lo.s32 	%r1, %r28, %r29, %r30;
	mov.u32 	%r31, %ctaid.y;
	mov.u32 	%r32, %ntid.y;
	mov.u32 	%r33, %tid.y;
	mad.lo.s32 	%r2, %r31, %r32, %r33;
	setp.ge.s32 	%p1, %r2, %r27;
	setp.ge.s32 	%p2, %r1, %r25;
	or.pred  	%p3, %p1, %p2;
	@%p3 bra 	$L__BB0_15;
	mov.f32 	%f1, 0f00000000;
	// begin inline asm
	{  cvt.rn.f16.f32 %rs143, %f1;}

	// end inline asm
	setp.lt.s32 	%p4, %r26, 1;
	@%p4 bra 	$L__BB0_14;
	mul.lo.s32 	%r3, %r26, %r2;
	and.b32  	%r4, %r26, 15;
	setp.lt.u32 	%p5, %r26, 16;
	mov.b32 	%r44, 0;
	@%p5 bra 	$L__BB0_5;
	and.b32  	%r44, %r26, 2147483632;
	neg.s32 	%r42, %r44;
	shl.b32 	%r7, %r25, 4;
	mul.wide.u32 	%rd12, %r3, 2;
	add.s64 	%rd13, %rd12, %rd2;
	add.s64 	%rd68, %rd13, 16;
	mul.wide.s32 	%rd16, %r25, 2;
	mov.u32 	%r41, %r1;
$L__BB0_4:
	.pragma "nounroll";
	ld.global.u16 	%rs18, [%rd68+-16];
	mul.wide.s32 	%rd14, %r41, 2;
	add.s64 	%rd15, %rd1, %rd14;
	ld.global.u16 	%rs19, [%rd15];
	// begin inline asm
	{fma.rn.f16 %rs17,%rs18,%rs19,%rs143;
}
	// end inline asm
	ld.global.u16 	%rs22, [%rd68+-14];
	add.s64 	%rd17, %rd15, %rd16;
	ld.global.u16 	%rs23, [%rd17];
	// begin inline asm
	{fma.rn.f16 %rs21,%rs22,%rs23,%rs17;
}
	// end inline asm
	ld.global.u16 	%rs26, [%rd68+-12];
	add.s64 	%rd18, %rd17, %rd16;
	ld.global.u16 	%rs27, [%rd18];
	// begin inline asm
	{fma.rn.f16 %rs25,%rs26,%rs27,%rs21;
}
	// end inline asm
	ld.global.u16 	%rs30, [%rd68+-10];
	add.s64 	%rd19, %rd18, %rd16;
	ld.global.u16 	%rs31, [%rd19];
	// begin inline asm
	{fma.rn.f16 %rs29,%rs30,%rs31,%rs25;
}
	// end inline asm
	ld.global.u16 	%rs34, [%rd68+-8];
	add.s64 	%rd20, %rd19, %rd16;
	ld.global.u16 	%rs35, [%rd20];
	// begin inline asm
	{fma.rn.f16 %rs33,%rs34,%rs35,%rs29;
}
	// end inline asm
	ld.global.u16 	%rs38, [%rd68+-6];
	add.s64 	%rd21, %rd20, %rd16;
	ld.global.u16 	%rs39, [%rd21];
	// begin inline asm
	{fma.rn.f16 %rs37,%rs38,%rs39,%rs33;
}
	// end inline asm
	ld.global.u16 	%rs42, [%rd68+-4];
	add.s64 	%rd22, %rd21, %rd16;
	ld.global.u16 	%rs43, [%rd22];
	// begin inline asm
	{fma.rn.f16 %rs41,%rs42,%rs43,%rs37;
}
	// end inline asm
	ld.global.u16 	%rs46, [%rd68+-2];
	add.s64 	%rd23, %rd22, %rd16;
	ld.global.u16 	%rs47, [%rd23];
	// begin inline asm
	{fma.rn.f16 %rs45,%rs46,%rs47,%rs41;
}
	// end inline asm
	ld.global.u16 	%rs50, [%rd68];
	add.s64 	%rd24, %rd23, %rd16;
	ld.global.u16 	%rs51, [%rd24];
	// begin inline asm
	{fma.rn.f16 %rs49,%rs50,%rs51,%rs45;
}
	// end inline asm
	ld.global.u16 	%rs54, [%rd68+2];
	add.s64 	%rd25, %rd24, %rd16;
	ld.global.u16 	%rs55, [%rd25];
	// begin inline asm
	{fma.rn.f16 %rs53,%rs54,%rs55,%rs49;
}
	// end inline asm
	ld.global.u16 	%rs58, [%rd68+4];
	add.s64 	%rd26, %rd25, %rd16;
	ld.global.u16 	%rs59, [%rd26];
	// begin inline asm
	{fma.rn.f16 %rs57,%rs58,%rs59,%rs53;
}
	// end inline asm
	ld.global.u16 	%rs62, [%rd68+6];
	add.s64 	%rd27, %rd26, %rd16;
	ld.global.u16 	%rs63, [%rd27];
	// begin inline asm
	{fma.rn.f16 %rs61,%rs62,%rs63,%rs57;
}
	// end inline asm
	ld.global.u16 	%rs66, [%rd68+8];
	add.s64 	%rd28, %rd27, %rd16;
	ld.global.u16 	%rs67, [%rd28];
	// begin inline asm
	{fma.rn.f16 %rs65,%rs66,%rs67,%rs61;
}
	// end inline asm
	ld.global.u16 	%rs70, [%rd68+10];
	add.s64 	%rd29, %rd28, %rd16;
	ld.global.u16 	%rs71, [%rd29];
	// begin inline asm
	{fma.rn.f16 %rs69,%rs70,%rs71,%rs65;
}
	// end inline asm
	ld.global.u16 	%rs74, [%rd68+12];
	add.s64 	%rd30, %rd29, %rd16;
	ld.global.u16 	%rs75, [%rd30];
	// begin inline asm
	{fma.rn.f16 %rs73,%rs74,%rs75,%rs69;
}
	// end inline asm
	ld.global.u16 	%rs78, [%rd68+14];
	add.s64 	%rd31, %rd30, %rd16;
	ld.global.u16 	%rs79, [%rd31];
	// begin inline asm
	{fma.rn.f16 %rs143,%rs78,%rs79,%rs73;
}
	// end inline asm
	add.s32 	%r42, %r42, 16;
	add.s32 	%r41, %r41, %r7;
	add.s64 	%rd68, %rd68, 32;
	setp.ne.s32 	%p6, %r42, 0;
	@%p6 bra 	$L__BB0_4;
$L__BB0_5:
	setp.eq.s32 	%p7, %r4, 0;
	@%p7 bra 	$L__BB0_14;
	and.b32  	%r13, %r26, 7;
	setp.lt.u32 	%p8, %r4, 8;
	@%p8 bra 	$L__BB0_8;
	add.s32 	%r35, %r44, %r3;
	mul.wide.u32 	%rd32, %r35, 2;
	add.s64 	%rd33, %rd2, %rd32;
	ld.global.u16 	%rs83, [%rd33];
	mad.lo.s32 	%r36, %r44, %r25, %r1;
	mul.wide.s32 	%rd34, %r36, 2;
	add.s64 	%rd35, %rd1, %rd34;
	ld.global.u16 	%rs84, [%rd35];
	// begin inline asm
	{fma.rn.f16 %rs82,%rs83,%rs84,%rs143;
}
	// end inline asm
	cvt.u64.u32 	%rd36, %r3;
	cvt.u64.u32 	%rd37, %r44;
	add.s64 	%rd38, %rd37, %rd36;
	shl.b64 	%rd39, %rd38, 1;
	add.s64 	%rd40, %rd2, %rd39;
	ld.global.u16 	%rs87, [%rd40+2];
	mul.wide.s32 	%rd41, %r25, 2;
	add.s64 	%rd42, %rd35, %rd41;
	ld.global.u16 	%rs88, [%rd42];
	// begin inline asm
	{fma.rn.f16 %rs86,%rs87,%rs88,%rs82;
}
	// end inline asm
	ld.global.u16 	%rs91, [%rd40+4];
	add.s64 	%rd43, %rd42, %rd41;
	ld.global.u16 	%rs92, [%rd43];
	// begin inline asm
	{fma.rn.f16 %rs90,%rs91,%rs92,%rs86;
}
	// end inline asm
	ld.global.u16 	%rs95, [%rd40+6];
	add.s64 	%rd44, %rd43, %rd41;
	ld.global.u16 	%rs96, [%rd44];
	// begin inline asm
	{fma.rn.f16 %rs94,%rs95,%rs96,%rs90;
}
	// end inline asm
	ld.global.u16 	%rs99, [%rd40+8];
	add.s64 	%rd45, %rd44, %rd41;
	ld.global.u16 	%rs100, [%rd45];
	// begin inline asm
	{fma.rn.f16 %rs98,%rs99,%rs100,%rs94;
}
	// end inline asm
	ld.global.u16 	%rs103, [%rd40+10];
	add.s64 	%rd46, %rd45, %rd41;
	ld.global.u16 	%rs104, [%rd46];
	// begin inline asm
	{fma.rn.f16 %rs102,%rs103,%rs104,%rs98;
}
	// end inline asm
	ld.global.u16 	%rs107, [%rd40+12];
	add.s64 	%rd47, %rd46, %rd41;
	ld.global.u16 	%rs108, [%rd47];
	// begin inline asm
	{fma.rn.f16 %rs106,%rs107,%rs108,%rs102;
}
	// end inline asm
	ld.global.u16 	%rs111, [%rd40+14];
	add.s64 	%rd48, %rd47, %rd41;
	ld.global.u16 	%rs112, [%rd48];
	// begin inline asm
	{fma.rn.f16 %rs143,%rs111,%rs112,%rs106;
}
	// end inline asm
	add.s32 	%r44, %r44, 8;
$L__BB0_8:
	setp.eq.s32 	%p9, %r13, 0;
	@%p9 bra 	$L__BB0_14;
	and.b32  	%r16, %r26, 3;
	setp.lt.u32 	%p10, %r13, 4;
	@%p10 bra 	$L__BB0_11;
	add.s32 	%r37, %r44, %r3;
	mul.wide.u32 	%rd49, %r37, 2;
	add.s64 	%rd50, %rd2, %rd49;
	ld.global.u16 	%rs116, [%rd50];
	mad.lo.s32 	%r38, %r44, %r25, %r1;
	mul.wide.s32 	%rd51, %r38, 2;
	add.s64 	%rd52, %rd1, %rd51;
	ld.global.u16 	%rs117, [%rd52];
	// begin inline asm
	{fma.rn.f16 %rs115,%rs116,%rs117,%rs143;
}
	// end inline asm
	cvt.u64.u32 	%rd53, %r3;
	cvt.u64.u32 	%rd54, %r44;
	add.s64 	%rd55, %rd54, %rd53;
	shl.b64 	%rd56, %rd55, 1;
	add.s64 	%rd57, %rd2, %rd56;
	ld.global.u16 	%rs120, [%rd57+2];
	mul.wide.s32 	%rd58, %r25, 2;
	add.s64 	%rd59, %rd52, %rd58;
	ld.global.u16 	%rs121, [%rd59];
	// begin inline asm
	{fma.rn.f16 %rs119,%rs120,%rs121,%rs115;
}
	// end inline asm
	ld.global.u16 	%rs124, [%rd57+4];
	add.s64 	%rd60, %rd59, %rd58;
	ld.global.u16 	%rs125, [%rd60];
	// begin inline asm
	{fma.rn.f16 %rs123,%rs124,%rs125,%rs119;
}
	// end inline asm
	ld.global.u16 	%rs128, [%rd57+6];
	add.s64 	%rd61, %rd60, %rd58;
	ld.global.u16 	%rs129, [%rd61];
	// begin inline asm
	{fma.rn.f16 %rs143,%rs128,%rs129,%rs123;
}
	// end inline asm
	add.s32 	%r44, %r44, 4;
$L__BB0_11:
	setp.eq.s32 	%p11, %r16, 0;
	@%p11 bra 	$L__BB0_14;
	mad.lo.s32 	%r47, %r44, %r25, %r1;
	add.s32 	%r39, %r44, %r3;
	mul.wide.u32 	%rd62, %r39, 2;
	add.s64 	%rd69, %rd2, %rd62;
	neg.s32 	%r46, %r16;
$L__BB0_13:
	.pragma "nounroll";
	ld.global.u16 	%rs132, [%rd69];
	mul.wide.s32 	%rd63, %r47, 2;
	add.s64 	%rd64, %rd1, %rd63;
	ld.global.u16 	%rs133, [%rd64];
	// begin inline asm
	{fma.rn.f16 %rs143,%rs132,%rs133,%rs143;
}
	// end inline asm
	add.s32 	%r47, %r47, %r25;
	add.s64 	%rd69, %rd69, 2;
	add.s32 	%r46, %r46, 1;
	setp.ne.s32 	%p12, %r46, 0;
	@%p12 bra 	$L__BB0_13;
$L__BB0_14:
	mad.lo.s32 	%r40, %r25, %r2, %r1;
	cvta.to.global.u64 	%rd65, %rd9;
	mul.wide.s32 	%rd66, %r40, 2;
	add.s64 	%rd67, %rd65, %rd66;
	st.global.u16 	[%rd67], %rs143;
$L__BB0_15:
	ret;

}
	// .globl	_Z24gemmTensorCoreKernelFp16PK6__halfS1_PS_iii
.visible .entry _Z24gemmTensorCoreKernelFp16PK6__halfS1_PS_iii(
	.param .u64 .ptr .align 1 _Z24gemmTensorCoreKernelFp16PK6__halfS1_PS_iii_param_0,
	.param .u64 .ptr .align 1 _Z24gemmTensorCoreKernelFp16PK6__halfS1_PS_iii_param_1,
	.param .u64 .ptr .align 1 _Z24gemmTensorCoreKernelFp16PK6__halfS1_PS_iii_param_2,
	.param .u32 _Z24gemmTensorCoreKernelFp16PK6__halfS1_PS_iii_param_3,
	.param .u32 _Z24gemmTensorCoreKernelFp16PK6__halfS1_PS_iii_param_4,
	.param .u32 _Z24gemmTensorCoreKernelFp16PK6__halfS1_PS_iii_param_5
)
{
	.reg .pred 	%p<6>;
	.reg .b16 	%rs<2>;
	.reg .b32 	%r<233>;
	.reg .b32 	%f<2>;
	.reg .b64 	%rd<27>;

	ld.param.u64 	%rd4, [_Z24gemmTensorCoreKernelFp16PK6__halfS1_PS_iii_param_0];
	ld.param.u64 	%rd5, [_Z24gemmTensorCoreKernelFp16PK6__halfS1_PS_iii_param_1];
	ld.param.u32 	%r55, [_Z24gemmTensorCoreKernelFp16PK6__halfS1_PS_iii_param_4];
	ld.param.u32 	%r56, [_Z24gemmTensorCoreKernelFp16PK6__halfS1_PS_iii_param_5];
	cvta.to.global.u64 	%rd1, %rd5;
	cvta.to.global.u64 	%rd2, %rd4;
	mov.u32 	%r57, %ctaid.x;
	mov.u32 	%r58, %ntid.x;
	mov.u32 	%r59, %tid.x;
	mad.lo.s32 	%r60, %r57, %r58, %r59;
	mov.u32 	%r61, %ctaid.y;
	mov.u32 	%r62, %ntid.y;
	mov.u32 	%r63, %tid.y;
	mad.lo.s32 	%r64, %r61, %r62, %r63;
	mov.f32 	%f1, 0f00000000;
	// begin inline asm
	{  cvt.rn.f16.f32 %rs1, %f1;}

	// end inline asm
	mov.b32 	%r229, {%rs1, %rs1};
	shr.u32 	%r65, %r60, 1;
	and.b32  	%r2, %r65, 2147483632;
	shl.b32 	%r3, %r64, 4;
	setp.lt.s32 	%p1, %r56, 1;
	mov.u32 	%r230, %r229;
	mov.u32 	%r231, %r229;
	mov.u32 	%r232, %r229;
	@%p1 bra 	$L__BB1_7;
	mul.lo.s32 	%r4, %r56, %r2;
	mul.lo.s32 	%r5, %r56, %r3;
	add.s32 	%r68, %r56, -1;
	shr.u32 	%r69, %r68, 4;
	add.s32 	%r6, %r69, 1;
	and.b32  	%r7, %r6, 3;
	setp.lt.u32 	%p2, %r56, 49;
	mov.b32 	%r221, 0;
	mov.u32 	%r230, %r229;
	mov.u32 	%r231, %r229;
	mov.u32 	%r232, %r229;
	@%p2 bra 	$L__BB1_4;
	and.b32  	%r71, %r6, 536870908;
	neg.s32 	%r205, %r71;
	mov.b32 	%r221, 0;
	mov.u32 	%r206, %r4;
	mov.u32 	%r207, %r5;
	mov.u32 	%r230, %r229;
	mov.u32 	%r231, %r229;
	mov.u32 	%r232, %r229;
$L__BB1_3:
	mul.wide.u32 	%rd6, %r206, 2;
	add.s64 	%rd7, %rd2, %rd6;
	wmma.load.a.sync.aligned.row.m16n16k16.global.f16 	{%r72, %r73, %r74, %r75, %r76, %r77, %r78, %r79}, [%rd7], %r56;
	mul.wide.u32 	%rd8, %r207, 2;
	add.s64 	%rd9, %rd1, %rd8;
	wmma.load.a.sync.aligned.row.m16n16k16.global.f16 	{%r80, %r81, %r82, %r83, %r84, %r85, %r86, %r87}, [%rd9], %r56;
	wmma.mma.sync.aligned.row.col.m16n16k16.f16.f16 {%r88, %r89, %r90, %r91}, {%r80, %r81, %r82, %r83, %r84, %r85, %r86, %r87}, {%r92, %r93, %r94, %r95, %r96, %r97, %r98, %r99}, {%r232, %r231, %r230, %r229};
	add.s64 	%rd10, %rd7, 32;
	wmma.load.a.sync.aligned.row.m16n16k16.global.f16 	{%r100, %r101, %r102, %r103, %r104, %r105, %r106, %r107}, [%rd10], %r56;
	add.s64 	%rd11, %rd9, 32;
	wmma.load.a.sync.aligned.row.m16n16k16.global.f16 	{%r108, %r109, %r110, %r111, %r112, %r113, %r114, %r115}, [%rd11], %r56;
	wmma.mma.sync.aligned.row.col.m16n16k16.f16.f16 {%r116, %r117, %r118, %r119}, {%r108, %r109, %r110, %r111, %r112, %r113, %r114, %r115}, {%r120, %r121, %r122, %r123, %r124, %r125, %r126, %r127}, {%r88, %r89, %r90, %r91};
	add.s64 	%rd12, %rd7, 64;
	wmma.load.a.sync.aligned.row.m16n16k16.global.f16 	{%r128, %r129, %r130, %r131, %r132, %r133, %r134, %r135}, [%rd12], %r56;
	add.s64 	%rd13, %rd9, 64;
	wmma.load.a.sync.aligned.row.m16n16k16.global.f16 	{%r136, %r137, %r138, %r139, %r140, %r141, %r142, %r143}, [%rd13], %r56;
	wmma.mma.sync.aligned.row.col.m16n16k16.f16.f16 {%r144, %r145, %r146, %r147}, {%r136, %r137, %r138, %r139, %r140, %r141, %r142, %r143}, {%r148, %r149, %r150, %r151, %r152, %r153, %r154, %r155}, {%r116, %r117, %r118, %r119};
	add.s64 	%rd14, %rd7, 96;
	wmma.load.a.sync.aligned.row.m16n16k16.global.f16 	{%r156, %r157, %r158, %r159, %r160, %r161, %r162, %r163}, [%rd14], %r56;
	add.s64 	%rd15, %rd9, 96;
	wmma.load.a.sync.aligned.row.m16n16k16.global.f16 	{%r164, %r165, %r166, %r167, %r168, %r169, %r170, %r171}, [%rd15], %r56;
	wmma.mma.sync.aligned.row.col.m16n16k16.f16.f16 {%r232, %r231, %r230, %r229}, {%r164, %r165, %r166, %r167, %r168, %r169, %r170, %r171}, {%r172, %r173, %r174, %r175, %r176, %r177, %r178, %r179}, {%r144, %r145, %r146, %r147};
	add.s32 	%r221, %r221, 64;
	add.s32 	%r207, %r207, 64;
	add.s32 	%r206, %r206, 64;
	add.s32 	%r205, %r205, 4;
	setp.ne.s32 	%p3, %r205, 0;
	@%p3 bra 	$L__BB1_3;
$L__BB1_4:
	setp.eq.s32 	%p4, %r7, 0;
	@%p4 bra 	$L__BB1_7;
	add.s32 	%r224, %r221, %r5;
	add.s32 	%r223, %r221, %r4;
	neg.s32 	%r222, %r7;
$L__BB1_6:
	.pragma "nounroll";
	mul.wide.u32 	%rd16, %r223, 2;
	add.s64 	%rd17, %rd2, %rd16;
	wmma.load.a.sync.aligned.row.m16n16k16.global.f16 	{%r180, %r181, %r182, %r183, %r184, %r185, %r186, %r187}, [%rd17], %r56;
	mul.wide.u32 	%rd18, %r224, 2;
	add.s64 	%rd19, %rd1, %rd18;
	wmma.load.a.sync.aligned.row.m16n16k16.global.f16 	{%r188, %r189, %r190, %r191, %r192, %r193, %r194, %r195}, [%rd19], %r56;
	wmma.mma.sync.aligned.row.col.m16n16k16.f16.f16 {%r232, %r231, %r230, %r229}, {%r188, %r189, %r190, %r191, %r192, %r193, %r194, %r195}, {%r196, %r197, %r198, %r199, %r200, %r201, %r202, %r203}, {%r232, %r231, %r230, %r229};
	add.s32 	%r224, %r224, 16;
	add.s32 	%r223, %r223, 16;
	add.s32 	%r222, %r222, 1;
	setp.ne.s32 	%p5, %r222, 0;
	@%p5 bra 	$L__BB1_6;
$L__BB1_7:
	ld.param.u64 	%rd26, [_Z24gemmTensorCoreKernelFp16PK6__halfS1_PS_iii_param_2];
	cvta.to.global.u64 	%rd20, %rd26;
	cvt.u64.u32 	%rd21, %r3;
	mul.lo.s32 	%r204, %r55, %r2;
	cvt.s64.s32 	%rd22, %r204;
	add.s64 	%rd23, %rd22, %rd21;
	shl.b64 	%rd24, %rd23, 1;
	add.s64 	%rd25, %rd20, %rd24;
	wmma.store.d.sync.aligned.row.m16n16k16.global.f16 	[%rd25], {%r232, %r231, %r230, %r229}, %r55;
	ret;

}


// ===== COMPILED SASS (sm_100) =====

	.target	sm_100

	.elftype	@"ET_EXEC"


//--------------------- .note.nv.tkinfo           --------------------------
	.section	.note.nv.tkinfo,"",@"SHT_NOTE"
	.sectionflags	@"SHF_NOTE_NV_TKINFO"
	.tkinfo
        /*0018*/ 	.word	0x00000002
        /*0030*/ 	.string	""
        /*0030*/ 	.string	"ptxas"
        /*0030*/ 	.string	"Cuda compilation tools, release 13.0, V13.0.88"
        /*0030*/ 	.string	"Build cuda_13.0.r13.0/compiler.36424714_0"
        /*0030*/ 	.string	"-arch sm_100 -m 64 "



//--------------------- .note.nv.cuinfo           --------------------------
	.section	.note.nv.cuinfo,"",@"SHT_NOTE"
	.sectionflags	@"SHF_NOTE_NV_CUINFO"
        /*0018*/ 	.short	0x0002
        /*001a*/ 	.short	0x0064
        /*001c*/ 	.short	0x0082
	.zero		2


//--------------------- .nv.info                  --------------------------
	.section	.nv.info,"",@"SHT_CUDA_INFO"
	.align	4


	//----- nvinfo : EIATTR_REGCOUNT
	.align		4
        /*0000*/ 	.byte	0x04, 0x2f
        /*0002*/ 	.short	(.L_1 - .L_0)
	.align		4
.L_0:
        /*0004*/ 	.word	index@(_Z19gemmBasicKernelFp16PK6__halfS1_PS_iii)
        /*0008*/ 	.word	0x00000020


	//----- nvinfo : EIATTR_FRAME_SIZE
	.align		4
.L_1:
        /*000c*/ 	.byte	0x04, 0x11
        /*000e*/ 	.short	(.L_3 - .L_2)
	.align		4
.L_2:
        /*0010*/ 	.word	index@(_Z19gemmBasicKernelFp16PK6__halfS1_PS_iii)
        /*0014*/ 	.word	0x00000000


	//----- nvinfo : EIATTR_REGCOUNT
	.align		4
.L_3:
        /*0018*/ 	.byte	0x04, 0x2f
        /*001a*/ 	.short	(.L_5 - .L_4)
	.align		4
.L_4:
        /*001c*/ 	.word	index@(_Z24gemmTensorCoreKernelFp16PK6__halfS1_PS_iii)
        /*0020*/ 	.word	0x0000001e


	//----- nvinfo : EIATTR_FRAME_SIZE
	.align		4
.L_5:
        /*0024*/ 	.byte	0x04, 0x11
        /*0026*/ 	.short	(.L_7 - .L_6)
	.align		4
.L_6:
        /*0028*/ 	.word	index@(_Z24gemmTensorCoreKernelFp16PK6__halfS1_PS_iii)
        /*002c*/ 	.word	0x00000000


	//----- nvinfo : EIATTR_MIN_STACK_SIZE
	.align		4
.L_7:
        /*0030*/ 	.byte	0x04, 0x12
        /*0032*/ 	.short	(.L_9 - .L_8)
	.align		4
.L_8:
        /*0034*/ 	.word	index@(_Z24gemmTensorCoreKernelFp16PK6__halfS1_PS_iii)
        /*0038*/ 	.word	0x00000000


	//----- nvinfo : EIATTR_MIN_STACK_SIZE
	.align		4
.L_9:
        /*003c*/ 	.byte	0x04, 0x12
        /*003e*/ 	.short	(.L_11 - .L_10)
	.align		4
.L_10:
        /*0040*/ 	.word	index@(_Z19gemmBasicKernelFp16PK6__halfS1_PS_iii)
        /*0044*/ 	.word	0x00000000
.L_11:


//--------------------- .nv.compat                --------------------------
	.section	.nv.compat,"",@"SHT_CUDA_COMPAT_INFO"
	.align	4
        /*0000*/ 	.byte	0x02, 0x09, 0x00, 0x00, 0x02, 0x02, 0x01, 0x00, 0x02, 0x05, 0x05, 0x00, 0x03, 0x07, 0x01, 0x01
        /*0010*/ 	.byte	0x02, 0x03, 0x00, 0x00, 0x02, 0x06, 0x01, 0x00, 0x04, 0x0b, 0x08, 0x00, 0x09, 0x00, 0x00, 0x00
        /*0020*/ 	.byte	0x00, 0x00, 0x00, 0x00


//--------------------- .nv.info._Z24gemmTensorCoreKernelFp16PK6__halfS1_PS_iii --------------------------
	.section	.nv.info._Z24gemmTensorCoreKernelFp16PK6__halfS1_PS_iii,"",@"SHT_CUDA_INFO"
	.sectionflags	@""
	.align	4


	//----- nvinfo : EIATTR_CUDA_API_VERSION
	.align		4
        /*0000*/ 	.byte	0x04, 0x37
        /*0002*/ 	.short	(.L_13 - .L_12)
.L_12:
        /*0004*/ 	.word	0x00000082


	//----- nvinfo : EIATTR_KPARAM_INFO
	.align		4
.L_13:
        /*0008*/ 	.byte	0x04, 0x17
        /*000a*/ 	.short	(.L_15 - .L_14)
.L_14:
        /*000c*/ 	.word	0x00000000
        /*0010*/ 	.short	0x0005
        /*0012*/ 	.short	0x0020
        /*0014*/ 	.byte	0x00, 0xf0, 0x11, 0x00


	//----- nvinfo : EIATTR_KPARAM_INFO
	.align		4
.L_15:
        /*0018*/ 	.byte	0x04, 0x17
        /*001a*/ 	.short	(.L_17 - .L_16)
.L_16:
        /*001c*/ 	.word	0x00000000
        /*0020*/ 	.short	0x0004
        /*0022*/ 	.short	0x001c
        /*0024*/ 	.byte	0x00, 0xf0, 0x11, 0x00


	//----- nvinfo : EIATTR_KPARAM_INFO
	.align		4
.L_17:
        /*0028*/ 	.byte	0x04, 0x17
        /*002a*/ 	.short	(.L_19 - .L_18)
.L_18:
        /*002c*/ 	.word	0x00000000
        /*0030*/ 	.short	0x0003
        /*0032*/ 	.short	0x0018
        /*0034*/ 	.byte	0x00, 0xf0, 0x11, 0x00


	//----- nvinfo : EIATTR_KPARAM_INFO
	.align		4
.L_19:
        /*0038*/ 	.byte	0x04, 0x17
        /*003a*/ 	.short	(.L_21 - .L_20)
.L_20:
        /*003c*/ 	.word	0x00000000
        /*0040*/ 	.short	0x0002
        /*0042*/ 	.short	0x0010
        /*0044*/ 	.byte	0x00, 0xf5, 0x21, 0x00


	//----- nvinfo : EIATTR_KPARAM_INFO
	.align		4
.L_21:
        /*0048*/ 	.byte	0x04, 0x17
        /*004a*/ 	.short	(.L_23 - .L_22)
.L_22:
        /*004c*/ 	.word	0x00000000
        /*0050*/ 	.short	0x0001
        /*0052*/ 	.short	0x0008
        /*0054*/ 	.byte	0x00, 0xf5, 0x21, 0x00


	//----- nvinfo : EIATTR_KPARAM_INFO
	.align		4
.L_23:
        /*0058*/ 	.byte	0x04, 0x17
        /*005a*/ 	.short	(.L_25 - .L_24)
.L_24:
        /*005c*/ 	.word	0x00000000
        /*0060*/ 	.short	0x0000
        /*0062*/ 	.short	0x0000
        /*0064*/ 	.byte	0x00, 0xf5, 0x21, 0x00


	//----- nvinfo : EIATTR_SPARSE_MMA_MASK
	.align		4
.L_25:
        /*0068*/ 	.byte	0x03, 0x50
        /*006a*/ 	.short	0x0000


	//----- nvinfo : EIATTR_WMMA_USED
	.align		4
        /*006c*/ 	.byte	0x01, 0x2b
	.zero		2


	//----- nvinfo : EIATTR_MAXREG_COUNT
	.align		4
        /*0070*/ 	.byte	0x03, 0x1b
        /*0072*/ 	.short	0x00ff


	//----- nvinfo : EIATTR_MERCURY_ISA_VERSION
	.align		4
        /*0074*/ 	.byte	0x03, 0x5f
        /*0076*/ 	.short	0x0101


	//----- nvinfo : EIATTR_VRC_CTA_INIT_COUNT
	.align		4
        /*0078*/ 	.byte	0x02, 0x4a
	.zero		1
	.zero		1


	//----- nvinfo : EIATTR_EXIT_INSTR_OFFSETS
	.align		4
        /*007c*/ 	.byte	0x04, 0x1c
        /*007e*/ 	.short	(.L_27 - .L_26)


	//   ....[0]....
.L_26:
        /*0080*/ 	.word	0x000007c0


	//----- nvinfo : EIATTR_CBANK_PARAM_SIZE
	.align		4
.L_27:
        /*0084*/ 	.byte	0x03, 0x19
        /*0086*/ 	.short	0x0024


	//----- nvinfo : EIATTR_PARAM_CBANK
	.align		4
        /*0088*/ 	.byte	0x04, 0x0a
        /*008a*/ 	.short	(.L_29 - .L_28)
	.align		4
.L_28:
        /*008c*/ 	.word	index@(.nv.constant0._Z24gemmTensorCoreKernelFp16PK6__halfS1_PS_iii)
        /*0090*/ 	.short	0x0380
        /*0092*/ 	.short	0x0024


	//----- nvinfo : EIATTR_SW_WAR
	.align		4
.L_29:
        /*0094*/ 	.byte	0x04, 0x36
        /*0096*/ 	.short	(.L_31 - .L_30)
.L_30:
        /*0098*/ 	.word	0x00000008
.L_31:


//--------------------- .nv.info._Z19gemmBasicKernelFp16PK6__halfS1_PS_iii --------------------------
	.section	.nv.info._Z19gemmBasicKernelFp16PK6__halfS1_PS_iii,"",@"SHT_CUDA_INFO"
	.sectionflags	@""
	.align	4


	//----- nvinfo : EIATTR_CUDA_API_VERSION
	.align		4
        /*0000*/ 	.byte	0x04, 0x37
        /*0002*/ 	.short	(.L_33 - .L_32)
.L_32:
        /*0004*/ 	.word	0x00000082


	//----- nvinfo : EIATTR_KPARAM_INFO
	.align		4
.L_33:
        /*0008*/ 	.byte	0x04, 0x17
        /*000a*/ 	.short	(.L_35 - .L_34)
.L_34:
        /*000c*/ 	.word	0x00000000
        /*0010*/ 	.short	0x0005
        /*0012*/ 	.short	0x0020
        /*0014*/ 	.byte	0x00, 0xf0, 0x11, 0x00


	//----- nvinfo : EIATTR_KPARAM_INFO
	.align		4
.L_35:
        /*0018*/ 	.byte	0x04, 0x17
        /*001a*/ 	.short	(.L_37 - .L_36)
.L_36:
        /*001c*/ 	.word	0x00000000
        /*0020*/ 	.short	0x0004
        /*0022*/ 	.short	0x001c
        /*0024*/ 	.byte	0x00, 0xf0, 0x11, 0x00


	//----- nvinfo : EIATTR_KPARAM_INFO
	.align		4
.L_37:
        /*0028*/ 	.byte	0x04, 0x17
        /*002a*/ 	.short	(.L_39 - .L_38)
.L_38:
        /*002c*/ 	.word	0x00000000
        /*0030*/ 	.short	0x0003
        /*0032*/ 	.short	0x0018
        /*0034*/ 	.byte	0x00, 0xf0, 0x11, 0x00


	//----- nvinfo : EIATTR_KPARAM_INFO
	.align		4
.L_39:
        /*0038*/ 	.byte	0x04, 0x17
        /*003a*/ 	.short	(.L_41 - .L_40)
.L_40:
        /*003c*/ 	.word	0x00000000
        /*0040*/ 	.short	0x0002
        /*0042*/ 	.short	0x0010
        /*0044*/ 	.byte	0x00, 0xf5, 0x21, 0x00


	//----- nvinfo : EIATTR_KPARAM_INFO
	.align		4
.L_41:
        /*0048*/ 	.byte	0x04, 0x17
        /*004a*/ 	.short	(.L_43 - .L_42)
.L_42:
        /*004c*/ 	.word	0x00000000
        /*0050*/ 	.short	0x0001
        /*0052*/ 	.short	0x0008
        /*0054*/ 	.byte	0x00, 0xf5, 0x21, 0x00


	//----- nvinfo : EIATTR_KPARAM_INFO
	.align		4
.L_43:
        /*0058*/ 	.byte	0x04, 0x17
        /*005a*/ 	.short	(.L_45 - .L_44)
.L_44:
        /*005c*/ 	.word	0x00000000
        /*0060*/ 	.short	0x0000
        /*0062*/ 	.short	0x0000
        /*0064*/ 	.byte	0x00, 0xf5, 0x21, 0x00


	//----- nvinfo : EIATTR_SPARSE_MMA_MASK
	.align		4
.L_45:
        /*0068*/ 	.byte	0x03, 0x50
        /*006a*/ 	.short	0x0000


	//----- nvinfo : EIATTR_MAXREG_COUNT
	.align		4
        /*006c*/ 	.byte	0x03, 0x1b
        /*006e*/ 	.short	0x00ff


	//----- nvinfo : EIATTR_MERCURY_ISA_VERSION
	.align		4
        /*0070*/ 	.byte	0x03, 0x5f
        /*0072*/ 	.short	0x0101


	//----- nvinfo : EIATTR_VRC_CTA_INIT_COUNT
	.align		4
        /*0074*/ 	.byte	0x02, 0x4a
	.zero		1
	.zero		1


	//----- nvinfo : EIATTR_EXIT_INSTR_OFFSETS
	.align		4
        /*0078*/ 	.byte	0x04, 0x1c
        /*007a*/ 	.short	(.L_47 - .L_46)


	//   ....[0]....
.L_46:
        /*007c*/ 	.word	0x000000c0


	//   ....[1]....
        /*0080*/ 	.word	0x00000d00


	//----- nvinfo : EIATTR_CBANK_PARAM_SIZE
	.align		4
.L_47:
        /*0084*/ 	.byte	0x03, 0x19
        /*0086*/ 	.short	0x0024


	//----- nvinfo : EIATTR_PARAM_CBANK
	.align		4
        /*0088*/ 	.byte	0x04, 0x0a
        /*008a*/ 	.short	(.L_49 - .L_48)
	.align		4
.L_48:
        /*008c*/ 	.word	index@(.nv.constant0._Z19gemmBasicKernelFp16PK6__halfS1_PS_iii)
        /*0090*/ 	.short	0x0380
        /*0092*/ 	.short	0x0024


	//----- nvinfo : EIATTR_SW_WAR
	.align		4
.L_49:
        /*0094*/ 	.byte	0x04, 0x36
        /*0096*/ 	.short	(.L_51 - .L_50)
.L_50:
        /*0098*/ 	.word	0x00000008
.L_51:


//--------------------- .nv.callgraph             --------------------------
	.section	.nv.callgraph,"",@"SHT_CUDA_CALLGRAPH"
	.align	4
	.sectionentsize	8
	.align		4
        /*0000*/ 	.word	0x00000000
	.align		4
        /*0004*/ 	.word	0xffffffff
	.align		4
        /*0008*/ 	.word	0x00000000
	.align		4
        /*000c*/ 	.word	0xfffffffe
	.align		4
        /*0010*/ 	.word	0x00000000
	.align		4
        /*0014*/ 	.word	0xfffffffd
	.align		4
        /*0018*/ 	.word	0x00000000
	.align		4
        /*001c*/ 	.word	0xfffffffc


//--------------------- .text._Z24gemmTensorCoreKernelFp16PK6__halfS1_PS_iii --------------------------
	.section	.text._Z24gemmTensorCoreKernelFp16PK6__halfS1_PS_iii,"ax",@progbits
	.align	128
        .global         _Z24gemmTensorCoreKernelFp16PK6__halfS1_PS_iii
        .type           _Z24gemmTensorCoreKernelFp16PK6__halfS1_PS_iii,@function
        .size           _Z24gemmTensorCoreKernelFp16PK6__halfS1_PS_iii,(.L_x_12 - _Z24gemmTensorCoreKernelFp16PK6__halfS1_PS_iii)
        .other          _Z24gemmTensorCoreKernelFp16PK6__halfS1_PS_iii,@"STO_CUDA_ENTRY STV_DEFAULT"
_Z24gemmTensorCoreKernelFp16PK6__halfS1_PS_iii:
.text._Z24gemmTensorCoreKernelFp16PK6__halfS1_PS_iii:
[----:B------:R-:W0:Y:S01]  /*0000*/  LDC R1, c[0x0][0x37c] ;  /* 0x0000df00ff017b82 */ /* 0x000e220000000800 */
[----:B------:R-:W1:Y:S07]  /*0010*/  S2R R3, SR_TID.X ;  /* 0x0000000000037919 */ /* 0x000e6e0000002100 */
[----:B------:R-:W2:Y:S01]  /*0020*/  LDC R0, c[0x0][0x3a0] ;  /* 0x0000e800ff007b82 */ /* 0x000ea20000000800 */
[----:B------:R-:W3:Y:S01]  /*0030*/  LDCU.64 UR6, c[0x0][0x358] ;  /* 0x00006b00ff0677ac */ /* 0x000ee20008000a00 */
[----:B------:R-:W-:Y:S01]  /*0040*/  CS2R R12, SRZ ;  /* 0x00000000000c7805 */ /* 0x000fe2000001ff00 */
[----:B------:R-:W4:Y:S01]  /*0050*/  S2R R4, SR_TID.Y ;  /* 0x0000000000047919 */ /* 0x000f220000002200 */
[----:B------:R-:W-:-:S04]  /*0060*/  CS2R R8, SRZ ;  /* 0x0000000000087805 */ /* 0x000fc8000001ff00 */
[----:B------:R-:W1:Y:S08]  /*0070*/  S2UR UR4, SR_CTAID.X ;  /* 0x00000000000479c3 */ /* 0x000e700000002500 */
[----:B------:R-:W1:Y:S08]  /*0080*/  LDC R2, c[0x0][0x360] ;  /* 0x0000d800ff027b82 */ /* 0x000e700000000800 */
[----:B------:R-:W4:Y:S01]  /*0090*/  S2UR UR5, SR_CTAID.Y ;  /* 0x00000000000579c3 */ /* 0x000f220000002600 */
[----:B--2---:R-:W-:-:S07]  /*00a0*/  ISETP.GE.AND P0, PT, R0, 0x1, PT ;  /* 0x000000010000780c */ /* 0x004fce0003f06270 */
[----:B------:R-:W4:Y:S01]  /*00b0*/  LDC R19, c[0x0][0x364] ;  /* 0x0000d900ff137b82 */ /* 0x000f220000000800 */
[----:B-1----:R-:W-:-:S05]  /*00c0*/  IMAD R2, R2, UR4, R3 ;  /* 0x0000000402027c24 */ /* 0x002fca000f8e0203 */
[----:B------:R-:W-:-:S04]  /*00d0*/  SHF.R.U32.HI R2, RZ, 0x1, R2 ;  /* 0x00000001ff027819 */ /* 0x000fc80000011602 */
[----:B------:R-:W-:Y:S01]  /*00e0*/  LOP3.LUT R18, R2, 0x7ffffff0, RZ, 0xc0, !PT ;  /* 0x7ffffff002127812 */ /* 0x000fe200078ec0ff */
[----:B----4-:R-:W-:-:S04]  /*00f0*/  IMAD R19, R19, UR5, R4 ;  /* 0x0000000513137c24 */ /* 0x010fc8000f8e0204 */
[----:B------:R-:W-:Y:S01]  /*0100*/  IMAD.SHL.U32 R19, R19, 0x10, RZ ;  /* 0x0000001013137824 */ /* 0x000fe200078e00ff */
[----:B0--3--:R-:W-:Y:S06]  /*0110*/  @!P0 BRA `(.L_x_0) ;  /* 0x0000000400588947 */ /* 0x009fec0003800000 */
[C---:B------:R-:W-:Y:S01]  /*0120*/  ISETP.GE.U32.AND P0, PT, R0.reuse, 0x31, PT ;  /* 0x000000310000780c */ /* 0x040fe20003f06070 */
[----:B------:R-:W-:Y:S01]  /*0130*/  VIADD R2, R0, 0xffffffff ;  /* 0xffffffff00027836 */ /* 0x000fe20000000000 */
[----:B------:R-:W-:Y:S01]  /*0140*/  UMOV UR4, URZ ;  /* 0x000000ff00047c82 */ /* 0x000fe20008000000 */
[----:B------:R-:W-:Y:S01]  /*0150*/  IMAD R25, R19, R0, RZ ;  /* 0x0000000013197224 */ /* 0x000fe200078e02ff */
[----:B------:R-:W-:Y:S01]  /*0160*/  CS2R R8, SRZ ;  /* 0x0000000000087805 */ /* 0x000fe2000001ff00 */
[----:B------:R-:W-:Y:S01]  /*0170*/  IMAD.MOV.U32 R12, RZ, RZ, RZ ;  /* 0x000000ffff0c7224 */ /* 0x000fe200078e00ff */
[----:B------:R-:W-:-:S07]  /*0180*/  LEA.HI R3, R2, 0x1, RZ, 0x1c ;  /* 0x0000000102037811 */ /* 0x000fce00078fe0ff */
[----:B------:R-:W-:Y:S05]  /*0190*/  @!P0 BRA `(.L_x_1) ;  /* 0x0000000000bc8947 */ /* 0x000fea0003800000 */
[----:B------:R-:W0:Y:S01]  /*01a0*/  S2R R5, SR_LANEID ;  /* 0x0000000000057919 */ /* 0x000e220000000000 */
[----:B------:R-:W-:Y:S01]  /*01b0*/  SHF.R.U32.HI R4, RZ, 0x1, R0 ;  /* 0x00000001ff047819 */ /* 0x000fe20000011600 */
[----:B------:R-:W-:Y:S01]  /*01c0*/  IMAD.MOV.U32 R12, RZ, RZ, RZ ;  /* 0x000000ffff0c7224 */ /* 0x000fe200078e00ff */
[----:B------:R-:W-:Y:S01]  /*01d0*/  LOP3.LUT R24, R3, 0x1ffffffc, RZ, 0xc0, !PT ;  /* 0x1ffffffc03187812 */ /* 0x000fe200078ec0ff */
[----:B------:R-:W-:Y:S01]  /*01e0*/  IMAD.MOV.U32 R3, RZ, RZ, RZ ;  /* 0x000000ffff037224 */ /* 0x000fe200078e00ff */
[----:B------:R-:W-:Y:S01]  /*01f0*/  CS2R R8, SRZ ;  /* 0x0000000000087805 */ /* 0x000fe2000001ff00 */
[----:B------:R-:W-:Y:S02]  /*0200*/  UMOV UR4, URZ ;  /* 0x000000ff00047c82 */ /* 0x000fe40008000000 */
[----:B------:R-:W-:Y:S01]  /*0210*/  IMAD.MOV R24, RZ, RZ, -R24 ;  /* 0x000000ffff187224 */ /* 0x000fe200078e0a18 */
[----:B0-----:R-:W-:Y:S02]  /*0220*/  LOP3.LUT R2, R5, 0x3, RZ, 0xc0, !PT ;  /* 0x0000000305027812 */ /* 0x001fe400078ec0ff */
[----:B------:R-:W-:-:S05]  /*0230*/  SHF.R.U32.HI R5, RZ, 0x2, R5 ;  /* 0x00000002ff057819 */ /* 0x000fca0000011605 */
[----:B------:R-:W-:-:S07]  /*0240*/  IMAD.WIDE.U32 R2, R5, R4, R2 ;  /* 0x0000000405027225 */ /* 0x000fce00078e0002 */
.L_x_2:
[----:B------:R-:W0:Y:S01]  /*0250*/  LDC.64 R4, c[0x0][0x388] ;  /* 0x0000e200ff047b82 */ /* 0x000e220000000a00 */
[----:B------:R-:W-:Y:S01]  /*0260*/  SHF.L.U64.HI R7, R2, 0x2, R3 ;  /* 0x0000000202077819 */ /* 0x000fe20000010203 */
[----:B0-----:R-:W-:-:S03]  /*0270*/  IMAD.WIDE.U32 R4, R25, 0x2, R4 ;  /* 0x0000000219047825 */ /* 0x001fc600078e0004 */
[----:B------:R-:W-:-:S05]  /*0280*/  LEA R20, P0, R2, R4, 0x2 ;  /* 0x0000000402147211 */ /* 0x000fca00078010ff */
[----:B------:R-:W-:Y:S02]  /*0290*/  IMAD.X R21, R5, 0x1, R7, P0 ;  /* 0x0000000105157824 */ /* 0x000fe400000e0607 */
[----:B------:R-:W-:-:S03]  /*02a0*/  IMAD.WIDE.U32 R16, R0, 0x10, R20 ;  /* 0x0000001000107825 */ /* 0x000fc600078e0014 */
[----:B------:R-:W2:Y:S04]  /*02b0*/  LDG.E R4, desc[UR6][R20.64] ;  /* 0x0000000614047981 */ /* 0x000ea8000c1e1900 */
[----:B------:R-:W2:Y:S04]  /*02c0*/  LDG.E R6, desc[UR6][R20.64+0x10] ;  /* 0x0000100614067981 */ /* 0x000ea8000c1e1900 */
[----:B------:R-:W2:Y:S04]  /*02d0*/  LDG.E R5, desc[UR6][R16.64] ;  /* 0x0000000610057981 */ /* 0x000ea8000c1e1900 */
[----:B------:R-:W2:Y:S04]  /*02e0*/  LDG.E R7, desc[UR6][R16.64+0x10] ;  /* 0x0000100610077981 */ /* 0x000ea8000c1e1900 */
[----:B------:R-:W3:Y:S04]  /*02f0*/  LDG.E R10, desc[UR6][R20.64+0x50] ;  /* 0x00005006140a7981 */ /* 0x000ee8000c1e1900 */
[----:B------:R-:W3:Y:S04]  /*0300*/  LDG.E R11, desc[UR6][R16.64+0x50] ;  /* 0x00005006100b7981 */ /* 0x000ee8000c1e1900 */
[----:B------:R-:W4:Y:S04]  /*0310*/  LDG.E R14, desc[UR6][R20.64+0x70] ;  /* 0x00007006140e7981 */ /* 0x000f28000c1e1900 */
[----:B------:R-:W4:Y:S01]  /*0320*/  LDG.E R15, desc[UR6][R16.64+0x70] ;  /* 0x00007006100f7981 */ /* 0x000f22000c1e1900 */
[C---:B--2---:R-:W-:Y:S08]  /*0330*/  HMMA.16816.F16 R8, R4.reuse, R8, R8 ;  /* 0x000000080408723c */ /* 0x044ff00000000808 */
[----:B------:R-:W-:Y:S01]  /*0340*/  HMMA.16816.F16 R22, R4, R12, R12 ;  /* 0x0000000c0416723c */ /* 0x000fe2000000080c */
[----:B------:R-:W2:Y:S04]  /*0350*/  LDG.E R4, desc[UR6][R20.64+0x20] ;  /* 0x0000200614047981 */ /* 0x000ea8000c1e1900 */
[----:B------:R-:W2:Y:S04]  /*0360*/  LDG.E R6, desc[UR6][R20.64+0x30] ;  /* 0x0000300614067981 */ /* 0x000ea8000c1e1900 */
[----:B------:R-:W2:Y:S04]  /*0370*/  LDG.E R5, desc[UR6][R16.64+0x20] ;  /* 0x0000200610057981 */ /* 0x000ea8000c1e1900 */
[----:B------:R-:W2:Y:S04]  /*0380*/  LDG.E R7, desc[UR6][R16.64+0x30] ;  /* 0x0000300610077981 */ /* 0x000ea8000c1e1900 */
[----:B------:R-:W4:Y:S04]  /*0390*/  LDG.E R12, desc[UR6][R20.64+0x60] ;  /* 0x00006006140c7981 */ /* 0x000f28000c1e1900 */
[----:B------:R-:W4:Y:S01]  /*03a0*/  LDG.E R13, desc[UR6][R16.64+0x60] ;  /* 0x00006006100d7981 */ /* 0x000f22000c1e1900 */
[C---:B--2---:R-:W-:Y:S03]  /*03b0*/  HMMA.16816.F16 R26, R4.reuse, R26, R8 ;  /* 0x0000001a041a723c */ /* 0x044fe60000000808 */
[----:B------:R-:W3:Y:S04]  /*03c0*/  LDG.E R8, desc[UR6][R20.64+0x40] ;  /* 0x0000400614087981 */ /* 0x000ee8000c1e1900 */
[----:B------:R-:W3:Y:S01]  /*03d0*/  LDG.E R9, desc[UR6][R16.64+0x40] ;  /* 0x0000400610097981 */ /* 0x000ee2000c1e1900 */
[----:B------:R-:W-:Y:S01]  /*03e0*/  HMMA.16816.F16 R22, R4, R0, R22 ;  /* 0x000000000416723c */ /* 0x000fe20000000816 */
[----:B------:R-:W-:-:S05]  /*03f0*/  VIADD R24, R24, 0x4 ;  /* 0x0000000418187836 */ /* 0x000fca0000000000 */
[----:B------:R-:W-:Y:S01]  /*0400*/  ISETP.NE.AND P0, PT, R24, RZ, PT ;  /* 0x000000ff1800720c */ /* 0x000fe20003f05270 */
[----:B------:R-:W-:Y:S01]  /*0410*/  UIADD3 UR4, UPT, UPT, UR4, 0x40, URZ ;  /* 0x0000004004047890 */ /* 0x000fe2000fffe0ff */
[----:B------:R-:W-:-:S04]  /*0420*/  VIADD R25, R25, 0x40 ;  /* 0x0000004019197836 */ /* 0x000fc80000000000 */
[CC--:B---3--:R-:W-:Y:S08]  /*0430*/  HMMA.16816.F16 R26, R8.reuse, R0.reuse, R26 ;  /* 0x00000000081a723c */ /* 0x0c8ff0000000081a */
[----:B------:R-:W-:-:S12]  /*0440*/  HMMA.16816.F16 R22, R8, R0, R22 ;  /* 0x000000000816723c */ /* 0x000fd80000000816 */
[CC--:B----4-:R-:W-:Y:S08]  /*0450*/  HMMA.16816.F16 R8, R12.reuse, R0.reuse, R26 ;  /* 0x000000000c08723c */ /* 0x0d0ff0000000081a */
[----:B------:R-:W-:Y:S01]  /*0460*/  HMMA.16816.F16 R12, R12, R0, R22 ;  /* 0x000000000c0c723c */ /* 0x000fe20000000816 */
[----:B------:R-:W-:-:S04]  /*0470*/  NOP ;  /* 0x0000000000007918 */ /* 0x000fc80000000000 */
[----:B------:R-:W-:-:S15]  /*0480*/  @P0 BRA `(.L_x_2) ;  /* 0xfffffffc00700947 */ /* 0x000fde000383ffff */
.L_x_1:
[----:B------:R-:W-:-:S05]  /*0490*/  VIADD R2, R0, 0xffffffff ;  /* 0xffffffff00027836 */ /* 0x000fca0000000000 */
[----:B------:R-:W-:-:S04]  /*04a0*/  LEA.HI R2, R2, 0x1, RZ, 0x1c ;  /* 0x0000000102027811 */ /* 0x000fc800078fe0ff */
[----:B------:R-:W-:-:S04]  /*04b0*/  LOP3.LUT R16, R2, 0x3, RZ, 0xc0, !PT ;  /* 0x0000000302107812 */ /* 0x000fc800078ec0ff */
[----:B------:R-:W-:-:S13]  /*04c0*/  ISETP.NE.AND P0, PT, R16, RZ, PT ;  /* 0x000000ff1000720c */ /* 0x000fda0003f05270 */
[----:B------:R-:W-:Y:S05]  /*04d0*/  @!P0 BRA `(.L_x_0) ;  /* 0x0000000000688947 */ /* 0x000fea0003800000 */
[----:B------:R-:W0:Y:S01]  /*04e0*/  S2R R3, SR_LANEID ;  /* 0x0000000000037919 */ /* 0x000e220000000000 */
[----:B------:R-:W-:Y:S01]  /*04f0*/  SHF.R.U32.HI R14, RZ, 0x1, R0 ;  /* 0x00000001ff0e7819 */ /* 0x000fe20000011600 */
[----:B------:R-:W-:Y:S02]  /*0500*/  IMAD R17, R19, R0, RZ ;  /* 0x0000000013117224 */ /* 0x000fe400078e02ff */
[----:B------:R-:W-:Y:S02]  /*0510*/  IMAD.MOV R16, RZ, RZ, -R16 ;  /* 0x000000ffff107224 */ /* 0x000fe400078e0a10 */
[----:B------:R-:W-:Y:S01]  /*0520*/  VIADD R17, R17, UR4 ;  /* 0x0000000411117c36 */ /* 0x000fe20008000000 */
[----:B0-----:R-:W-:Y:S02]  /*0530*/  LOP3.LUT R2, R3, 0x3, RZ, 0xc0, !PT ;  /* 0x0000000303027812 */ /* 0x001fe400078ec0ff */
[----:B------:R-:W-:Y:S01]  /*0540*/  SHF.R.U32.HI R15, RZ, 0x2, R3 ;  /* 0x00000002ff0f7819 */ /* 0x000fe20000011603 */
[----:B------:R-:W-:-:S04]  /*0550*/  IMAD.MOV.U32 R3, RZ, RZ, RZ ;  /* 0x000000ffff037224 */ /* 0x000fc800078e00ff */
[----:B------:R-:W-:-:S05]  /*0560*/  IMAD.WIDE.U32 R14, R15, R14, R2 ;  /* 0x0000000e0f0e7225 */ /* 0x000fca00078e0002 */
[----:B------:R-:W-:-:S07]  /*0570*/  SHF.L.U64.HI R21, R14, 0x2, R15 ;  /* 0x000000020e157819 */ /* 0x000fce000001020f */
.L_x_3:
[----:B------:R-:W0:Y:S02]  /*0580*/  LDC.64 R2, c[0x0][0x388] ;  /* 0x0000e200ff027b82 */ /* 0x000e240000000a00 */
[----:B0-----:R-:W-:-:S03]  /*0590*/  IMAD.WIDE.U32 R2, R17, 0x2, R2 ;  /* 0x0000000211027825 */ /* 0x001fc600078e0002 */
[----:B------:R-:W-:-:S05]  /*05a0*/  LEA R2, P0, R14, R2, 0x2 ;  /* 0x000000020e027211 */ /* 0x000fca00078010ff */
[----:B------:R-:W-:Y:S02]  /*05b0*/  IMAD.X R3, R3, 0x1, R21, P0 ;  /* 0x0000000103037824 */ /* 0x000fe400000e0615 */
[----:B------:R-:W-:-:S03]  /*05c0*/  IMAD.WIDE.U32 R10, R0, 0x10, R2 ;  /* 0x00000010000a7825 */ /* 0x000fc600078e0002 */
[----:B------:R-:W2:Y:S04]  /*05d0*/  LDG.E R4, desc[UR6][R2.64] ;  /* 0x0000000602047981 */ /* 0x000ea8000c1e1900 */
[----:B------:R-:W2:Y:S04]  /*05e0*/  LDG.E R6, desc[UR6][R2.64+0x10] ;  /* 0x0000100602067981 */ /* 0x000ea8000c1e1900 */
[----:B------:R-:W2:Y:S04]  /*05f0*/  LDG.E R5, desc[UR6][R10.64] ;  /* 0x000000060a057981 */ /* 0x000ea8000c1e1900 */
[----:B------:R-:W2:Y:S01]  /*0600*/  LDG.E R7, desc[UR6][R10.64+0x10] ;  /* 0x000010060a077981 */ /* 0x000ea2000c1e1900 */
[----:B------:R-:W-:-:S02]  /*0610*/  VIADD R16, R16, 0x1 ;  /* 0x0000000110107836 */ /* 0x000fc40000000000 */
[----:B------:R-:W-:-:S03]  /*0620*/  VIADD R17, R17, 0x10 ;  /* 0x0000001011117836 */ /* 0x000fc60000000000 */
[----:B------:R-:W-:Y:S01]  /*0630*/  ISETP.NE.AND P0, PT, R16, RZ, PT ;  /* 0x000000ff1000720c */ /* 0x000fe20003f05270 */
[C---:B--2---:R-:W-:Y:S08]  /*0640*/  HMMA.16816.F16 R8, R4.reuse, R8, R8 ;  /* 0x000000080408723c */ /* 0x044ff00000000808 */
[----:B------:R-:W-:Y:S04]  /*0650*/  HMMA.16816.F16 R12, R4, R12, R12 ;  /* 0x0000000c040c723c */ /* 0x000fe8000000080c */
[----:B------:R-:W-:-:S01]  /*0660*/  NOP ;  /* 0x0000000000007918 */ /* 0x000fc20000000000 */
[----:B------:R-:W-:-:S15]  /*0670*/  @P0 BRA `(.L_x_3) ;  /* 0xfffffffc00c00947 */ /* 0x000fde000383ffff */
.L_x_0:
[----:B------:R-:W0:Y:S01]  /*0680*/  S2R R2, SR_LANEID ;  /* 0x0000000000027919 */ /* 0x000e220000000000 */
[----:B------:R-:W1:Y:S01]  /*0690*/  LDC R7, c[0x0][0x39c] ;  /* 0x0000e700ff077b82 */ /* 0x000e620000000800 */
[----:B------:R-:W2:Y:S01]  /*06a0*/  LDCU.64 UR4, c[0x0][0x390] ;  /* 0x00007200ff0477ac */ /* 0x000ea20008000a00 */
[----:B------:R-:W-:Y:S02]  /*06b0*/  IMAD.MOV.U32 R3, RZ, RZ, RZ ;  /* 0x000000ffff037224 */ /* 0x000fe400078e00ff */
[----:B-1----:R-:W-:Y:S01]  /*06c0*/  IMAD R18, R18, R7, RZ ;  /* 0x0000000712127224 */ /* 0x002fe200078e02ff */
[----:B------:R-:W-:-:S04]  /*06d0*/  SHF.R.U32.HI R7, RZ, 0x1, R7 ;  /* 0x00000001ff077819 */ /* 0x000fc80000011607 */
[----:B------:R-:W-:Y:S02]  /*06e0*/  IADD3 R11, P0, PT, R19, R18, RZ ;  /* 0x00000012130b7210 */ /* 0x000fe40007f1e0ff */
[----:B0-----:R-:W-:Y:S02]  /*06f0*/  SHF.R.U32.HI R0, RZ, 0x2, R2 ;  /* 0x00000002ff007819 */ /* 0x001fe40000011602 */
[----:B------:R-:W-:Y:S02]  /*0700*/  LOP3.LUT R2, R2, 0x3, RZ, 0xc0, !PT ;  /* 0x0000000302027812 */ /* 0x000fe400078ec0ff */
[----:B------:R-:W-:Y:S02]  /*0710*/  LEA.HI.X.SX32 R18, R18, RZ, 0x1, P0 ;  /* 0x000000ff12127211 */ /* 0x000fe400000f0eff */
[----:B--2---:R-:W-:Y:S01]  /*0720*/  LEA R5, P0, R11, UR4, 0x1 ;  /* 0x000000040b057c11 */ /* 0x004fe2000f8008ff */
[----:B------:R-:W-:-:S03]  /*0730*/  IMAD.WIDE.U32 R2, R0, R7, R2 ;  /* 0x0000000700027225 */ /* 0x000fc600078e0002 */
[----:B------:R-:W-:Y:S02]  /*0740*/  LEA.HI.X R11, R11, UR5, R18, 0x1, P0 ;  /* 0x000000050b0b7c11 */ /* 0x000fe400080f0c12 */
[----:B------:R-:W-:-:S04]  /*0750*/  LEA R4, P0, R2, R5, 0x2 ;  /* 0x0000000502047211 */ /* 0x000fc800078010ff */
[----:B------:R-:W-:-:S03]  /*0760*/  LEA.HI.X R5, R2, R11, R3, 0x2, P0 ;  /* 0x0000000b02057211 */ /* 0x000fc600000f1403 */
[----:B------:R-:W-:Y:S02]  /*0770*/  IMAD.WIDE.U32 R2, R7, 0x20, R4 ;  /* 0x0000002007027825 */ /* 0x000fe400078e0004 */
[----:B------:R-:W-:Y:S04]  /*0780*/  STG.E desc[UR6][R4.64], R8 ;  /* 0x0000000804007986 */ /* 0x000fe8000c101906 */
[----:B------:R-:W-:Y:S04]  /*0790*/  STG.E desc[UR6][R2.64], R9 ;  /* 0x0000000902007986 */ /* 0x000fe8000c101906 */
[----:B------:R-:W-:Y:S04]  /*07a0*/  STG.E desc[UR6][R4.64+0x10], R12 ;  /* 0x0000100c04007986 */ /* 0x000fe8000c101906 */
[----:B------:R-:W-:Y:S01]  /*07b0*/  STG.E desc[UR6][R2.64+0x10], R13 ;  /* 0x0000100d02007986 */ /* 0x000fe2000c101906 */
[----:B------:R-:W-:Y:S05]  /*07c0*/  EXIT ;  /* 0x000000000000794d */ /* 0x000fea0003800000 */
.L_x_4:
[----:B------:R-:W-:-:S00]  /*07d0*/  BRA `(.L_x_4) ;  /* 0xfffffffc00fc7947 */ /* 0x000fc0000383ffff */
[----:B------:R-:W-:-:S00]  /*07e0*/  NOP ;  /* 0x0000000000007918 */ /* 0x000fc00000000000 */
        /* <DEDUP_REMOVED lines=9> */
.L_x_12:


//--------------------- .text._Z19gemmBasicKernelFp16PK6__halfS1_PS_iii --------------------------
	.section	.text._Z19gemmBasicKernelFp16PK6__halfS1_PS_iii,"ax",@progbits
	.align	128
        .global         _Z19gemmBasicKernelFp16PK6__halfS1_PS_iii
        .type           _Z19gemmBasicKernelFp16PK6__halfS1_PS_iii,@function
        .size           _Z19gemmBasicKernelFp16PK6__halfS1_PS_iii,(.L_x_13 - _Z19gemmBasicKernelFp16PK6__halfS1_PS_iii)
        .other          _Z19gemmBasicKernelFp16PK6__halfS1_PS_iii,@"STO_CUDA_ENTRY STV_DEFAULT"
_Z19gemmBasicKernelFp16PK6__halfS1_PS_iii:
.text._Z19gemmBasicKernelFp16PK6__halfS1_PS_iii:
[----:B------:R-:W-:Y:S01]  /*0000*/  LDC R1, c[0x0][0x37c] ;  /* 0x0000df00ff017b82 */ /* 0x000fe20000000800 */
[----:B------:R-:W0:Y:S07]  /*0010*/  S2R R3, SR_TID.X ;  /* 0x0000000000037919 */ /* 0x000e2e0000002100 */
[----:B------:R-:W0:Y:S01]  /*0020*/  S2UR UR4, SR_CTAID.X ;  /* 0x00000000000479c3 */ /* 0x000e220000002500 */
[----:B------:R-:W1:Y:S07]  /*0030*/  S2R R7, SR_TID.Y ;  /* 0x0000000000077919 */ /* 0x000e6e0000002200 */
[----:B------:R-:W0:Y:S08]  /*0040*/  LDC R0, c[0x0][0x360] ;  /* 0x0000d800ff007b82 */ /* 0x000e300000000800 */
[----:B------:R-:W1:Y:S08]  /*0050*/  S2UR UR5, SR_CTAID.Y ;  /* 0x00000000000579c3 */ /* 0x000e700000002600 */
[----:B------:R-:W1:Y:S08]  /*0060*/  LDC R2, c[0x0][0x364] ;  /* 0x0000d900ff027b82 */ /* 0x000e700000000800 */
[----:B------:R-:W2:Y:S01]  /*0070*/  LDC.64 R4, c[0x0][0x398] ;  /* 0x0000e600ff047b82 */ /* 0x000ea20000000a00 */
[----:B0-----:R-:W-:-:S02]  /*0080*/  IMAD R0, R0, UR4, R3 ;  /* 0x0000000400007c24 */ /* 0x001fc4000f8e0203 */
[----:B-1----:R-:W-:-:S03]  /*0090*/  IMAD R3, R2, UR5, R7 ;  /* 0x0000000502037c24 */ /* 0x002fc6000f8e0207 */
[----:B--2---:R-:W-:-:S04]  /*00a0*/  ISETP.GE.AND P0, PT, R0, R5, PT ;  /* 0x000000050000720c */ /* 0x004fc80003f06270 */
[----:B------:R-:W-:-:S13]  /*00b0*/  ISETP.GE.OR P0, PT, R3, R4, P0 ;  /* 0x000000040300720c */ /* 0x000fda0000706670 */
[----:B------:R-:W-:Y:S05]  /*00c0*/  @P0 EXIT ;  /* 0x000000000000094d */ /* 0x000fea0003800000 */
[----:B------:R-:W0:Y:S01]  /*00d0*/  LDCU UR5, c[0x0][0x3a0] ;  /* 0x00007400ff0577ac */ /* 0x000e220008000800 */
[----:B------:R-:W-:Y:S01]  /*00e0*/  PRMT R18, RZ, 0x7610, R18 ;  /* 0x00007610ff127816 */ /* 0x000fe20000000012 */
[----:B------:R-:W1:Y:S01]  /*00f0*/  LDCU.64 UR8, c[0x0][0x358] ;  /* 0x00006b00ff0877ac */ /* 0x000e620008000a00 */
[----:B0-----:R-:W-:-:S09]  /*0100*/  UISETP.GE.AND UP0, UPT, UR5, 0x1, UPT ;  /* 0x000000010500788c */ /* 0x001fd2000bf06270 */
[----:B-1----:R-:W-:Y:S05]  /*0110*/  BRA.U !UP0, `(.L_x_5) ;  /* 0x0000000908e87547 */ /* 0x002fea000b800000 */
[----:B------:R-:W-:Y:S02]  /*0120*/  UISETP.GE.U32.AND UP1, UPT, UR5, 0x10, UPT ;  /* 0x000000100500788c */ /* 0x000fe4000bf26070 */
[----:B------:R-:W-:Y:S01]  /*0130*/  IMAD R4, R3, UR5, RZ ;  /* 0x0000000503047c24 */ /* 0x000fe2000f8e02ff */
[----:B------:R-:W-:Y:S01]  /*0140*/  ULOP3.LUT UR6, UR5, 0xf, URZ, 0xc0, !UPT ;  /* 0x0000000f05067892 */ /* 0x000fe2000f8ec0ff */
[----:B------:R-:W-:-:S03]  /*0150*/  UMOV UR4, URZ ;  /* 0x000000ff00047c82 */ /* 0x000fc60008000000 */
[----:B------:R-:W-:Y:S02]  /*0160*/  UISETP.NE.AND UP0, UPT, UR6, URZ, UPT ;  /* 0x000000ff0600728c */ /* 0x000fe4000bf05270 */
[----:B------:R-:W-:Y:S09]  /*0170*/  BRA.U !UP1, `(.L_x_6) ;  /* 0x00000005093c7547 */ /* 0x000ff2000b800000 */
[----:B------:R-:W0:Y:S01]  /*0180*/  LDC.64 R6, c[0x0][0x380] ;  /* 0x0000e000ff067b82 */ /* 0x000e220000000a00 */
[----:B------:R-:W-:Y:S01]  /*0190*/  ULOP3.LUT UR4, UR5, 0x7ffffff0, URZ, 0xc0, !UPT ;  /* 0x7ffffff005047892 */ /* 0x000fe2000f8ec0ff */
[----:B------:R-:W-:-:S03]  /*01a0*/  MOV R2, R0 ;  /* 0x0000000000027202 */ /* 0x000fc60000000f00 */
[----:B------:R-:W-:Y:S01]  /*01b0*/  UIADD3 UR7, UPT, UPT, -UR4, URZ, URZ ;  /* 0x000000ff04077290 */ /* 0x000fe2000fffe1ff */
[----:B0-----:R-:W-:-:S03]  /*01c0*/  IMAD.WIDE.U32 R6, R4, 0x2, R6 ;  /* 0x0000000204067825 */ /* 0x001fc600078e0006 */
[----:B------:R-:W-:-:S04]  /*01d0*/  IADD3 R6, P0, PT, R6, 0x10, RZ ;  /* 0x0000001006067810 */ /* 0x000fc80007f1e0ff */
[----:B------:R-:W-:-:S09]  /*01e0*/  IADD3.X R13, PT, PT, RZ, R7, RZ, P0, !PT ;  /* 0x00000007ff0d7210 */ /* 0x000fd200007fe4ff */
.L_x_7:
[----:B------:R-:W0:Y:S01]  /*01f0*/  LDC.64 R22, c[0x0][0x388] ;  /* 0x0000e200ff167b82 */ /* 0x000e220000000a00 */
[----:B------:R-:W-:-:S05]  /*0200*/  MOV R12, R6 ;  /* 0x00000006000c7202 */ /* 0x000fca0000000f00 */
[----:B------:R-:W2:Y:S04]  /*0210*/  LDG.E.U16 R28, desc[UR8][R12.64+-0x10] ;  /* 0xfffff0080c1c7981 */ /* 0x000ea8000c1e1500 */
[----:B------:R-:W3:Y:S04]  /*0220*/  LDG.E.U16 R7, desc[UR8][R12.64+-0xe] ;  /* 0xfffff2080c077981 */ /* 0x000ee8000c1e1500 */
[----:B------:R-:W4:Y:S04]  /*0230*/  LDG.E.U16 R8, desc[UR8][R12.64+-0xc] ;  /* 0xfffff4080c087981 */ /* 0x000f28000c1e1500 */
[----:B------:R-:W5:Y:S04]  /*0240*/  LDG.E.U16 R11, desc[UR8][R12.64+-0xa] ;  /* 0xfffff6080c0b7981 */ /* 0x000f68000c1e1500 */
[----:B------:R-:W5:Y:S01]  /*0250*/  LDG.E.U16 R20, desc[UR8][R12.64+-0x8] ;  /* 0xfffff8080c147981 */ /* 0x000f62000c1e1500 */
[----:B0-----:R-:W-:-:S05]  /*0260*/  IMAD.WIDE R22, R2, 0x2, R22 ;  /* 0x0000000202167825 */ /* 0x001fca00078e0216 */
[----:B------:R0:W2:Y:S01]  /*0270*/  LDG.E.U16 R19, desc[UR8][R22.64] ;  /* 0x0000000816137981 */ /* 0x0000a2000c1e1500 */
[----:B------:R-:W-:-:S05]  /*0280*/  IMAD.WIDE R24, R5, 0x2, R22 ;  /* 0x0000000205187825 */ /* 0x000fca00078e0216 */
[----:B------:R-:W3:Y:S01]  /*0290*/  LDG.E.U16 R6, desc[UR8][R24.64] ;  /* 0x0000000818067981 */ /* 0x000ee2000c1e1500 */
[----:B------:R-:W-:-:S05]  /*02a0*/  IMAD.WIDE R26, R5, 0x2, R24 ;  /* 0x00000002051a7825 */ /* 0x000fca00078e0218 */
[----:B------:R-:W4:Y:S01]  /*02b0*/  LDG.E.U16 R9, desc[UR8][R26.64] ;  /* 0x000000081a097981 */ /* 0x000f22000c1e1500 */
[----:B------:R-:W-:-:S03]  /*02c0*/  IMAD.WIDE R16, R5, 0x2, R26 ;  /* 0x0000000205107825 */ /* 0x000fc600078e021a */
[----:B------:R-:W5:Y:S01]  /*02d0*/  LDG.E.U16 R25, desc[UR8][R12.64+-0x6] ;  /* 0xfffffa080c197981 */ /* 0x000f62000c1e1500 */
[----:B------:R-:W-:-:S03]  /*02e0*/  IMAD.WIDE R14, R5, 0x2, R16 ;  /* 0x00000002050e7825 */ /* 0x000fc600078e0210 */
[----:B------:R-:W5:Y:S04]  /*02f0*/  LDG.E.U16 R10, desc[UR8][R16.64] ;  /* 0x00000008100a7981 */ /* 0x000f68000c1e1500 */
[----:B------:R-:W5:Y:S01]  /*0300*/  LDG.E.U16 R21, desc[UR8][R14.64] ;  /* 0x000000080e157981 */ /* 0x000f62000c1e1500 */
[----:B0-----:R-:W-:-:S03]  /*0310*/  IMAD.WIDE R22, R5, 0x2, R14 ;  /* 0x0000000205167825 */ /* 0x001fc600078e020e */
[----:B------:R-:W5:Y:S04]  /*0320*/  LDG.E.U16 R27, desc[UR8][R12.64+-0x4] ;  /* 0xfffffc080c1b7981 */ /* 0x000f68000c1e1500 */
[----:B------:R0:W5:Y:S02]  /*0330*/  LDG.E.U16 R24, desc[UR8][R22.64] ;  /* 0x0000000816187981 */ /* 0x000164000c1e1500 */
[----:B0-----:R-:W-:-:S05]  /*0340*/  IMAD.WIDE R22, R5, 0x2, R22 ;  /* 0x0000000205167825 */ /* 0x001fca00078e0216 */
[----:B------:R-:W5:Y:S01]  /*0350*/  LDG.E.U16 R26, desc[UR8][R22.64] ;  /* 0x00000008161a7981 */ /* 0x000f62000c1e1500 */
[----:B------:R-:W-:-:S04]  /*0360*/  IMAD.WIDE R14, R5, 0x2, R22 ;  /* 0x00000002050e7825 */ /* 0x000fc800078e0216 */
[----:B------:R-:W-:Y:S02]  /*0370*/  IMAD.WIDE R16, R5, 0x2, R14 ;  /* 0x0000000205107825 */ /* 0x000fe400078e020e */
[----:B------:R-:W5:Y:S04]  /*0380*/  LDG.E.U16 R15, desc[UR8][R14.64] ;  /* 0x000000080e0f7981 */ /* 0x000f68000c1e1500 */
[----:B------:R-:W5:Y:S04]  /*0390*/  LDG.E.U16 R22, desc[UR8][R12.64+-0x2] ;  /* 0xfffffe080c167981 */ /* 0x000f68000c1e1500 */
[----:B------:R-:W5:Y:S04]  /*03a0*/  LDG.E.U16 R23, desc[UR8][R12.64] ;  /* 0x000000080c177981 */ /* 0x000f68000c1e1500 */
[----:B------:R-:W5:Y:S01]  /*03b0*/  LDG.E.U16 R14, desc[UR8][R12.64+0x2] ;  /* 0x000002080c0e7981 */ /* 0x000f62000c1e1500 */
[----:B--2---:R-:W-:-:S02]  /*03c0*/  HFMA2 R28, R28.H0_H0, R19.H0_H0, R18.H0_H0 ;  /* 0x200000131c1c7231 */ /* 0x004fc40000040812 */
[C---:B------:R-:W-:Y:S02]  /*03d0*/  IMAD.WIDE R18, R5.reuse, 0x2, R16 ;  /* 0x0000000205127825 */ /* 0x040fe400078e0210 */
[----:B------:R-:W2:Y:S02]  /*03e0*/  LDG.E.U16 R17, desc[UR8][R16.64] ;  /* 0x0000000810117981 */ /* 0x000ea4000c1e1500 */
[----:B---3--:R-:W-:Y:S02]  /*03f0*/  HFMA2 R28, R7.H0_H0, R6.H0_H0, R28.H0_H0 ;  /* 0x20000006071c7231 */ /* 0x008fe4000004081c */
[----:B------:R-:W-:Y:S02]  /*0400*/  IMAD.WIDE R6, R5, 0x2, R18 ;  /* 0x0000000205067825 */ /* 0x000fe400078e0212 */
[----:B------:R-:W3:Y:S02]  /*0410*/  LDG.E.U16 R19, desc[UR8][R18.64] ;  /* 0x0000000812137981 */ /* 0x000ee4000c1e1500 */
[----:B----4-:R-:W-:-:S02]  /*0420*/  HFMA2 R28, R8.H0_H0, R9.H0_H0, R28.H0_H0 ;  /* 0x20000009081c7231 */ /* 0x010fc4000004081c */
[C---:B------:R-:W-:Y:S01]  /*0430*/  IMAD.WIDE R8, R5.reuse, 0x2, R6 ;  /* 0x0000000205087825 */ /* 0x040fe200078e0206 */
[----:B------:R-:W4:Y:S04]  /*0440*/  LDG.E.U16 R16, desc[UR8][R12.64+0x4] ;  /* 0x000004080c107981 */ /* 0x000f28000c1e1500 */
[----:B------:R-:W4:Y:S01]  /*0450*/  LDG.E.U16 R7, desc[UR8][R6.64] ;  /* 0x0000000806077981 */ /* 0x000f22000c1e1500 */
[----:B-----5:R-:W-:Y:S02]  /*0460*/  HFMA2 R28, R11.H0_H0, R10.H0_H0, R28.H0_H0 ;  /* 0x2000000a0b1c7231 */ /* 0x020fe4000004081c */
[C---:B------:R-:W-:Y:S01]  /*0470*/  IMAD.WIDE R10, R5.reuse, 0x2, R8 ;  /* 0x00000002050a7825 */ /* 0x040fe200078e0208 */
[----:B------:R0:W5:Y:S03]  /*0480*/  LDG.E.U16 R29, desc[UR8][R8.64] ;  /* 0x00000008081d7981 */ /* 0x000166000c1e1500 */
[----:B------:R-:W-:Y:S01]  /*0490*/  HFMA2 R28, R20.H0_H0, R21.H0_H0, R28.H0_H0 ;  /* 0x20000015141c7231 */ /* 0x000fe2000004081c */
[----:B------:R-:W5:Y:S01]  /*04a0*/  LDG.E.U16 R18, desc[UR8][R12.64+0x6] ;  /* 0x000006080c127981 */ /* 0x000f62000c1e1500 */
[----:B------:R-:W-:-:S03]  /*04b0*/  IMAD.WIDE R20, R5, 0x2, R10 ;  /* 0x0000000205147825 */ /* 0x000fc600078e020a */
[----:B------:R-:W5:Y:S01]  /*04c0*/  LDG.E.U16 R11, desc[UR8][R10.64] ;  /* 0x000000080a0b7981 */ /* 0x000f62000c1e1500 */
[----:B------:R-:W-:Y:S02]  /*04d0*/  HFMA2 R28, R25.H0_H0, R24.H0_H0, R28.H0_H0 ;  /* 0x20000018191c7231 */ /* 0x000fe4000004081c */
[C---:B------:R-:W-:Y:S01]  /*04e0*/  IMAD.WIDE R24, R5.reuse, 0x2, R20 ;  /* 0x0000000205187825 */ /* 0x040fe200078e0214 */
[----:B------:R-:W5:Y:S04]  /*04f0*/  LDG.E.U16 R6, desc[UR8][R12.64+0x8] ;  /* 0x000008080c067981 */ /* 0x000f68000c1e1500 */
[----:B------:R-:W5:Y:S01]  /*0500*/  LDG.E.U16 R21, desc[UR8][R20.64] ;  /* 0x0000000814157981 */ /* 0x000f62000c1e1500 */
[----:B0-----:R-:W-:-:S03]  /*0510*/  IMAD.WIDE R8, R5, 0x2, R24 ;  /* 0x0000000205087825 */ /* 0x001fc600078e0218 */
[----:B------:R-:W5:Y:S04]  /*0520*/  LDG.E.U16 R10, desc[UR8][R12.64+0xe] ;  /* 0x00000e080c0a7981 */ /* 0x000f68000c1e1500 */
[----:B------:R-:W5:Y:S01]  /*0530*/  LDG.E.U16 R9, desc[UR8][R8.64] ;  /* 0x0000000808097981 */ /* 0x000f62000c1e1500 */
[----:B------:R-:W-:-:S03]  /*0540*/  HFMA2 R26, R27.H0_H0, R26.H0_H0, R28.H0_H0 ;  /* 0x2000001a1b1a7231 */ /* 0x000fc6000004081c */
[----:B------:R-:W5:Y:S04]  /*0550*/  LDG.E.U16 R28, desc[UR8][R12.64+0xa] ;  /* 0x00000a080c1c7981 */ /* 0x000f68000c1e1500 */
[----:B------:R-:W5:Y:S04]  /*0560*/  LDG.E.U16 R27, desc[UR8][R24.64] ;  /* 0x00000008181b7981 */ /* 0x000f68000c1e1500 */
[----:B------:R0:W5:Y:S01]  /*0570*/  LDG.E.U16 R8, desc[UR8][R12.64+0xc] ;  /* 0x00000c080c087981 */ /* 0x000162000c1e1500 */
[----:B------:R-:W-:Y:S01]  /*0580*/  HFMA2 R15, R22.H0_H0, R15.H0_H0, R26.H0_H0 ;  /* 0x2000000f160f7231 */ /* 0x000fe2000004081a */
[----:B------:R-:W-:-:S04]  /*0590*/  UIADD3 UR7, UPT, UPT, UR7, 0x10, URZ ;  /* 0x0000001007077890 */ /* 0x000fc8000fffe0ff */
[----:B------:R-:W-:Y:S01]  /*05a0*/  UISETP.NE.AND UP1, UPT, UR7, URZ, UPT ;  /* 0x000000ff0700728c */ /* 0x000fe2000bf25270 */
[----:B------:R-:W-:Y:S01]  /*05b0*/  LEA R2, R5, R2, 0x4 ;  /* 0x0000000205027211 */ /* 0x000fe200078e20ff */
[----:B--2---:R-:W-:-:S04]  /*05c0*/  HFMA2 R15, R23.H0_H0, R17.H0_H0, R15.H0_H0 ;  /* 0x20000011170f7231 */ /* 0x004fc8000004080f */
[----:B---3--:R-:W-:-:S04]  /*05d0*/  HFMA2 R14, R14.H0_H0, R19.H0_H0, R15.H0_H0 ;  /* 0x200000130e0e7231 */ /* 0x008fc8000004080f */
[----:B----4-:R-:W-:-:S04]  /*05e0*/  HFMA2 R7, R16.H0_H0, R7.H0_H0, R14.H0_H0 ;  /* 0x2000000710077231 */ /* 0x010fc8000004080e */
[----:B-----5:R-:W-:-:S04]  /*05f0*/  HFMA2 R7, R18.H0_H0, R29.H0_H0, R7.H0_H0 ;  /* 0x2000001d12077231 */ /* 0x020fc80000040807 */
[----:B------:R-:W-:Y:S01]  /*0600*/  HFMA2 R14, R6.H0_H0, R11.H0_H0, R7.H0_H0 ;  /* 0x2000000b060e7231 */ /* 0x000fe20000040807 */
[----:B------:R-:W-:-:S04]  /*0610*/  IADD3 R6, P0, PT, R12, 0x20, RZ ;  /* 0x000000200c067810 */ /* 0x000fc80007f1e0ff */
[----:B0-----:R-:W-:Y:S01]  /*0620*/  IADD3.X R13, PT, PT, RZ, R13, RZ, P0, !PT ;  /* 0x0000000dff0d7210 */ /* 0x001fe200007fe4ff */
[----:B------:R-:W-:-:S04]  /*0630*/  HFMA2 R14, R28.H0_H0, R21.H0_H0, R14.H0_H0 ;  /* 0x200000151c0e7231 */ /* 0x000fc8000004080e */
[----:B------:R-:W-:-:S04]  /*0640*/  HFMA2 R8, R8.H0_H0, R27.H0_H0, R14.H0_H0 ;  /* 0x2000001b08087231 */ /* 0x000fc8000004080e */
[----:B------:R-:W-:Y:S01]  /*0650*/  HFMA2 R18, R10.H0_H0, R9.H0_H0, R8.H0_H0 ;  /* 0x200000090a127231 */ /* 0x000fe20000040808 */
[----:B------:R-:W-:Y:S06]  /*0660*/  BRA.U UP1, `(.L_x_7) ;  /* 0xfffffff901e07547 */ /* 0x000fec000b83ffff */
.L_x_6:
[----:B------:R-:W-:Y:S05]  /*0670*/  BRA.U !UP0, `(.L_x_5) ;  /* 0x0000000508907547 */ /* 0x000fea000b800000 */
[----:B------:R-:W-:Y:S02]  /*0680*/  UISETP.GE.U32.AND UP0, UPT, UR6, 0x8, UPT ;  /* 0x000000080600788c */ /* 0x000fe4000bf06070 */
[----:B------:R-:W-:-:S04]  /*0690*/  ULOP3.LUT UR7, UR5, 0x7, URZ, 0xc0, !UPT ;  /* 0x0000000705077892 */ /* 0x000fc8000f8ec0ff */
[----:B------:R-:W-:-:S03]  /*06a0*/  UISETP.NE.AND UP1, UPT, UR7, URZ, UPT ;  /* 0x000000ff0700728c */ /* 0x000fc6000bf25270 */
[----:B------:R-:W-:Y:S08]  /*06b0*/  BRA.U !UP0, `(.L_x_8) ;  /* 0x0000000108ac7547 */ /* 0x000ff0000b800000 */
[----:B------:R-:W0:Y:S01]  /*06c0*/  LDC.64 R12, c[0x0][0x388] ;  /* 0x0000e200ff0c7b82 */ /* 0x000e220000000a00 */
[----:B------:R-:W-:Y:S01]  /*06d0*/  IMAD R7, R5, UR4, R0 ;  /* 0x0000000405077c24 */ /* 0x000fe2000f8e0200 */
[----:B------:R-:W1:Y:S01]  /*06e0*/  LDCU.64 UR10, c[0x0][0x380] ;  /* 0x00007000ff0a77ac */ /* 0x000e620008000a00 */
[----:B------:R-:W-:-:S05]  /*06f0*/  IADD3 R2, P0, PT, R4, UR4, RZ ;  /* 0x0000000404027c10 */ /* 0x000fca000ff1e0ff */
[----:B------:R-:W2:Y:S01]  /*0700*/  LDC.64 R28, c[0x0][0x380] ;  /* 0x0000e000ff1c7b82 */ /* 0x000ea20000000a00 */
[----:B0-----:R-:W-:Y:S01]  /*0710*/  IMAD.WIDE R12, R7, 0x2, R12 ;  /* 0x00000002070c7825 */ /* 0x001fe200078e020c */
[----:B------:R-:W-:-:S04]  /*0720*/  IADD3 R7, PT, PT, R4, UR4, RZ ;  /* 0x0000000404077c10 */ /* 0x000fc8000fffe0ff */
[----:B------:R0:W3:Y:S01]  /*0730*/  LDG.E.U16 R19, desc[UR8][R12.64] ;  /* 0x000000080c137981 */ /* 0x0000e2000c1e1500 */
[----:B------:R-:W-:-:S04]  /*0740*/  IMAD.WIDE R26, R5, 0x2, R12 ;  /* 0x00000002051a7825 */ /* 0x000fc800078e020c */
[----:B--2---:R-:W-:Y:S01]  /*0750*/  IMAD.WIDE.U32 R28, R7, 0x2, R28 ;  /* 0x00000002071c7825 */ /* 0x004fe200078e001c */
[----:B------:R-:W-:Y:S01]  /*0760*/  IADD3.X R7, PT, PT, RZ, RZ, RZ, P0, !PT ;  /* 0x000000ffff077210 */ /* 0x000fe200007fe4ff */
[----:B------:R-:W2:Y:S01]  /*0770*/  LDG.E.U16 R20, desc[UR8][R26.64] ;  /* 0x000000081a147981 */ /* 0x000ea2000c1e1500 */
[----:B-1----:R-:W-:Y:S01]  /*0780*/  LEA R6, P0, R2, UR10, 0x1 ;  /* 0x0000000a02067c11 */ /* 0x002fe2000f8008ff */
[----:B------:R-:W-:-:S03]  /*0790*/  IMAD.WIDE R14, R5, 0x2, R26 ;  /* 0x00000002050e7825 */ /* 0x000fc600078e021a */
[----:B------:R-:W-:Y:S02]  /*07a0*/  LEA.HI.X R7, R2, UR11, R7, 0x1, P0 ;  /* 0x0000000b02077c11 */ /* 0x000fe400080f0c07 */
[----:B------:R-:W3:Y:S01]  /*07b0*/  LDG.E.U16 R2, desc[UR8][R28.64] ;  /* 0x000000081c027981 */ /* 0x000ee2000c1e1500 */
[----:B------:R-:W-:-:S03]  /*07c0*/  IMAD.WIDE R16, R5, 0x2, R14 ;  /* 0x0000000205107825 */ /* 0x000fc600078e020e */
[----:B------:R-:W2:Y:S01]  /*07d0*/  LDG.E.U16 R21, desc[UR8][R6.64+0x2] ;  /* 0x0000020806157981 */ /* 0x000ea2000c1e1500 */
[----:B------:R-:W-:-:S03]  /*07e0*/  IMAD.WIDE R8, R5, 0x2, R16 ;  /* 0x0000000205087825 */ /* 0x000fc600078e0210 */
[----:B------:R1:W4:Y:S04]  /*07f0*/  LDG.E.U16 R22, desc[UR8][R14.64] ;  /* 0x000000080e167981 */ /* 0x000328000c1e1500 */
[----:B------:R-:W4:Y:S01]  /*0800*/  LDG.E.U16 R23, desc[UR8][R6.64+0x4] ;  /* 0x0000040806177981 */ /* 0x000f22000c1e1500 */
[----:B------:R-:W-:-:S03]  /*0810*/  IMAD.WIDE R10, R5, 0x2, R8 ;  /* 0x00000002050a7825 */ /* 0x000fc600078e0208 */
[----:B------:R-:W5:Y:S04]  /*0820*/  LDG.E.U16 R16, desc[UR8][R16.64] ;  /* 0x0000000810107981 */ /* 0x000f68000c1e1500 */
[----:B------:R-:W5:Y:S01]  /*0830*/  LDG.E.U16 R25, desc[UR8][R6.64+0x6] ;  /* 0x0000060806197981 */ /* 0x000f62000c1e1500 */
[----:B0-----:R-:W-:-:S03]  /*0840*/  IMAD.WIDE R12, R5, 0x2, R10 ;  /* 0x00000002050c7825 */ /* 0x001fc600078e020a */
[----:B------:R-:W5:Y:S04]  /*0850*/  LDG.E.U16 R8, desc[UR8][R8.64] ;  /* 0x0000000808087981 */ /* 0x000f68000c1e1500 */
[----:B------:R-:W5:Y:S01]  /*0860*/  LDG.E.U16 R29, desc[UR8][R6.64+0x8] ;  /* 0x00000808061d7981 */ /* 0x000f62000c1e1500 */
[----:B-1----:R-:W-:-:S03]  /*0870*/  IMAD.WIDE R14, R5, 0x2, R12 ;  /* 0x00000002050e7825 */ /* 0x002fc600078e020c */
[----:B------:R-:W5:Y:S04]  /*0880*/  LDG.E.U16 R11, desc[UR8][R10.64] ;  /* 0x000000080a0b7981 */ /* 0x000f68000c1e1500 */
[----:B------:R-:W5:Y:S04]  /*0890*/  LDG.E.U16 R24, desc[UR8][R6.64+0xa] ;  /* 0x00000a0806187981 */ /* 0x000f68000c1e1500 */
[----:B------:R0:W5:Y:S04]  /*08a0*/  LDG.E.U16 R27, desc[UR8][R12.64] ;  /* 0x000000080c1b7981 */ /* 0x000168000c1e1500 */
[----:B------:R-:W5:Y:S04]  /*08b0*/  LDG.E.U16 R26, desc[UR8][R6.64+0xc] ;  /* 0x00000c08061a7981 */ /* 0x000f68000c1e1500 */
[----:B------:R-:W5:Y:S04]  /*08c0*/  LDG.E.U16 R17, desc[UR8][R6.64+0xe] ;  /* 0x00000e0806117981 */ /* 0x000f68000c1e1500 */
[----:B------:R-:W5:Y:S01]  /*08d0*/  LDG.E.U16 R14, desc[UR8][R14.64] ;  /* 0x000000080e0e7981 */ /* 0x000f62000c1e1500 */
[----:B------:R-:W-:Y:S01]  /*08e0*/  UIADD3 UR4, UPT, UPT, UR4, 0x8, URZ ;  /* 0x0000000804047890 */ /* 0x000fe2000fffe0ff */
[----:B---3--:R-:W-:-:S04]  /*08f0*/  HFMA2 R2, R2.H0_H0, R19.H0_H0, R18.H0_H0 ;  /* 0x2000001302027231 */ /* 0x008fc80000040812 */
[----:B--2---:R-:W-:-:S04]  /*0900*/  HFMA2 R2, R21.H0_H0, R20.H0_H0, R2.H0_H0 ;  /* 0x2000001415027231 */ /* 0x004fc80000040802 */
[----:B----4-:R-:W-:-:S04]  /*0910*/  HFMA2 R2, R23.H0_H0, R22.H0_H0, R2.H0_H0 ;  /* 0x2000001617027231 */ /* 0x010fc80000040802 */
[----:B-----5:R-:W-:-:S04]  /*0920*/  HFMA2 R2, R25.H0_H0, R16.H0_H0, R2.H0_H0 ;  /* 0x2000001019027231 */ /* 0x020fc80000040802 */
[----:B------:R-:W-:-:S04]  /*0930*/  HFMA2 R2, R29.H0_H0, R8.H0_H0, R2.H0_H0 ;  /* 0x200000081d027231 */ /* 0x000fc80000040802 */
[----:B0-----:R-:W-:-:S04]  /*0940*/  HFMA2 R13, R24.H0_H0, R11.H0_H0, R2.H0_H0 ;  /* 0x2000000b180d7231 */ /* 0x001fc80000040802 */
[----:B------:R-:W-:-:S04]  /*0950*/  HFMA2 R13, R26.H0_H0, R27.H0_H0, R13.H0_H0 ;  /* 0x2000001b1a0d7231 */ /* 0x000fc8000004080d */
[----:B------:R-:W-:-:S07]  /*0960*/  HFMA2 R18, R17.H0_H0, R14.H0_H0, R13.H0_H0 ;  /* 0x2000000e11127231 */ /* 0x000fce000004080d */
.L_x_8:
[----:B------:R-:W-:Y:S05]  /*0970*/  BRA.U !UP1, `(.L_x_5) ;  /* 0x0000000109d07547 */ /* 0x000fea000b800000 */
[----:B------:R-:W-:Y:S02]  /*0980*/  UISETP.GE.U32.AND UP0, UPT, UR7, 0x4, UPT ;  /* 0x000000040700788c */ /* 0x000fe4000bf06070 */
[----:B------:R-:W-:-:S04]  /*0990*/  ULOP3.LUT UR5, UR5, 0x3, URZ, 0xc0, !UPT ;  /* 0x0000000305057892 */ /* 0x000fc8000f8ec0ff */
[----:B------:R-:W-:-:S03]  /*09a0*/  UISETP.NE.AND UP1, UPT, UR5, URZ, UPT ;  /* 0x000000ff0500728c */ /* 0x000fc6000bf25270 */
[----:B------:R-:W-:Y:S08]  /*09b0*/  BRA.U !UP0, `(.L_x_9) ;  /* 0x00000001086c7547 */ /* 0x000ff0000b800000 */
[----:B------:R-:W0:Y:S01]  /*09c0*/  LDC.64 R8, c[0x0][0x388] ;  /* 0x0000e200ff087b82 */ /* 0x000e220000000a00 */
[----:B------:R-:W1:Y:S01]  /*09d0*/  LDCU.64 UR6, c[0x0][0x380] ;  /* 0x00007000ff0677ac */ /* 0x000e620008000a00 */
[----:B------:R-:W-:Y:S01]  /*09e0*/  IMAD R11, R5, UR4, R0 ;  /* 0x00000004050b7c24 */ /* 0x000fe2000f8e0200 */
[C---:B------:R-:W-:Y:S02]  /*09f0*/  IADD3 R13, PT, PT, R4.reuse, UR4, RZ ;  /* 0x00000004040d7c10 */ /* 0x040fe4000fffe0ff */
[----:B------:R-:W-:-:S03]  /*0a00*/  IADD3 R2, P0, PT, R4, UR4, RZ ;  /* 0x0000000404027c10 */ /* 0x000fc6000ff1e0ff */
[----:B------:R-:W2:Y:S01]  /*0a10*/  LDC.64 R6, c[0x0][0x380] ;  /* 0x0000e000ff067b82 */ /* 0x000ea20000000a00 */
[----:B0-----:R-:W-:-:S04]  /*0a20*/  IMAD.WIDE R10, R11, 0x2, R8 ;  /* 0x000000020b0a7825 */ /* 0x001fc800078e0208 */
[----:B--2---:R-:W-:Y:S01]  /*0a30*/  IMAD.WIDE.U32 R8, R13, 0x2, R6 ;  /* 0x000000020d087825 */ /* 0x004fe200078e0006 */
[----:B------:R-:W-:Y:S02]  /*0a40*/  IADD3.X R7, PT, PT, RZ, RZ, RZ, P0, !PT ;  /* 0x000000ffff077210 */ /* 0x000fe400007fe4ff */
[C---:B-1----:R-:W-:Y:S01]  /*0a50*/  LEA R6, P0, R2.reuse, UR6, 0x1 ;  /* 0x0000000602067c11 */ /* 0x042fe2000f8008ff */
[----:B------:R-:W-:Y:S02]  /*0a60*/  IMAD.WIDE R12, R5, 0x2, R10 ;  /* 0x00000002050c7825 */ /* 0x000fe400078e020a */
[----:B------:R-:W2:Y:S01]  /*0a70*/  LDG.E.U16 R9, desc[UR8][R8.64] ;  /* 0x0000000808097981 */ /* 0x000ea2000c1e1500 */
[----:B------:R-:W-:-:S03]  /*0a80*/  LEA.HI.X R7, R2, UR7, R7, 0x1, P0 ;  /* 0x0000000702077c11 */ /* 0x000fc600080f0c07 */
[----:B------:R-:W2:Y:S01]  /*0a90*/  LDG.E.U16 R10, desc[UR8][R10.64] ;  /* 0x000000080a0a7981 */ /* 0x000ea2000c1e1500 */
[----:B------:R-:W-:-:S03]  /*0aa0*/  IMAD.WIDE R14, R5, 0x2, R12 ;  /* 0x00000002050e7825 */ /* 0x000fc600078e020c */
[----:B------:R-:W3:Y:S04]  /*0ab0*/  LDG.E.U16 R12, desc[UR8][R12.64] ;  /* 0x000000080c0c7981 */ /* 0x000ee8000c1e1500 */
[----:B------:R-:W3:Y:S01]  /*0ac0*/  LDG.E.U16 R2, desc[UR8][R6.64+0x2] ;  /* 0x0000020806027981 */ /* 0x000ee2000c1e1500 */
[----:B------:R-:W-:-:S03]  /*0ad0*/  IMAD.WIDE R16, R5, 0x2, R14 ;  /* 0x0000000205107825 */ /* 0x000fc600078e020e */
[----:B------:R-:W4:Y:S04]  /*0ae0*/  LDG.E.U16 R20, desc[UR8][R14.64] ;  /* 0x000000080e147981 */ /* 0x000f28000c1e1500 */
[----:B------:R-:W4:Y:S04]  /*0af0*/  LDG.E.U16 R19, desc[UR8][R6.64+0x4] ;  /* 0x0000040806137981 */ /* 0x000f28000c1e1500 */
[----:B------:R-:W5:Y:S04]  /*0b00*/  LDG.E.U16 R21, desc[UR8][R6.64+0x6] ;  /* 0x0000060806157981 */ /* 0x000f68000c1e1500 */
[----:B------:R-:W5:Y:S01]  /*0b10*/  LDG.E.U16 R16, desc[UR8][R16.64] ;  /* 0x0000000810107981 */ /* 0x000f62000c1e1500 */
[----:B------:R-:W-:Y:S01]  /*0b20*/  UIADD3 UR4, UPT, UPT, UR4, 0x4, URZ ;  /* 0x0000000404047890 */ /* 0x000fe2000fffe0ff */
[----:B--2---:R-:W-:-:S04]  /*0b30*/  HFMA2 R9, R9.H0_H0, R10.H0_H0, R18.H0_H0 ;  /* 0x2000000a09097231 */ /* 0x004fc80000040812 */
[----:B---3--:R-:W-:-:S04]  /*0b40*/  HFMA2 R2, R2.H0_H0, R12.H0_H0, R9.H0_H0 ;  /* 0x2000000c02027231 */ /* 0x008fc80000040809 */
[----:B----4-:R-:W-:-:S04]  /*0b50*/  HFMA2 R2, R19.H0_H0, R20.H0_H0, R2.H0_H0 ;  /* 0x2000001413027231 */ /* 0x010fc80000040802 */
[----:B-----5:R-:W-:-:S07]  /*0b60*/  HFMA2 R18, R21.H0_H0, R16.H0_H0, R2.H0_H0 ;  /* 0x2000001015127231 */ /* 0x020fce0000040802 */
.L_x_9:
[----:B------:R-:W-:Y:S05]  /*0b70*/  BRA.U !UP1, `(.L_x_5) ;  /* 0x0000000109507547 */ /* 0x000fea000b800000 */
[----:B------:R-:W0:Y:S01]  /*0b80*/  LDC.64 R8, c[0x0][0x380] ;  /* 0x0000e000ff087b82 */ /* 0x000e220000000a00 */
[----:B------:R-:W-:Y:S01]  /*0b90*/  IADD3 R11, PT, PT, R4, UR4, RZ ;  /* 0x00000004040b7c10 */ /* 0x000fe2000fffe0ff */
[----:B------:R-:W-:Y:S01]  /*0ba0*/  IMAD R2, R5, UR4, R0 ;  /* 0x0000000405027c24 */ /* 0x000fe2000f8e0200 */
[----:B------:R-:W-:-:S05]  /*0bb0*/  UIADD3 UR5, UPT, UPT, -UR5, URZ, URZ ;  /* 0x000000ff05057290 */ /* 0x000fca000fffe1ff */
[----:B------:R-:W1:Y:S01]  /*0bc0*/  LDC.64 R6, c[0x0][0x388] ;  /* 0x0000e200ff067b82 */ /* 0x000e620000000a00 */
[----:B0-----:R-:W-:-:S03]  /*0bd0*/  IMAD.WIDE.U32 R8, R11, 0x2, R8 ;  /* 0x000000020b087825 */ /* 0x001fc600078e0008 */
[----:B------:R-:W-:Y:S02]  /*0be0*/  MOV R4, R8 ;  /* 0x0000000800047202 */ /* 0x000fe40000000f00 */
[----:B------:R-:W-:-:S07]  /*0bf0*/  MOV R13, R9 ;  /* 0x00000009000d7202 */ /* 0x000fce0000000f00 */
.L_x_10:
[----:B-1----:R-:W-:Y:S01]  /*0c00*/  IMAD.WIDE R8, R2, 0x2, R6 ;  /* 0x0000000202087825 */ /* 0x002fe200078e0206 */
[----:B------:R-:W-:Y:S02]  /*0c10*/  MOV R11, R13 ;  /* 0x0000000d000b7202 */ /* 0x000fe40000000f00 */
[----:B------:R-:W-:-:S03]  /*0c20*/  MOV R10, R4 ;  /* 0x00000004000a7202 */ /* 0x000fc60000000f00 */
[----:B------:R-:W2:Y:S04]  /*0c30*/  LDG.E.U16 R8, desc[UR8][R8.64] ;  /* 0x0000000808087981 */ /* 0x000ea8000c1e1500 */
[----:B------:R-:W2:Y:S01]  /*0c40*/  LDG.E.U16 R11, desc[UR8][R10.64] ;  /* 0x000000080a0b7981 */ /* 0x000ea2000c1e1500 */
[----:B------:R-:W-:-:S04]  /*0c50*/  UIADD3 UR5, UPT, UPT, UR5, 0x1, URZ ;  /* 0x0000000105057890 */ /* 0x000fc8000fffe0ff */
[----:B------:R-:W-:Y:S01]  /*0c60*/  UISETP.NE.AND UP0, UPT, UR5, URZ, UPT ;  /* 0x000000ff0500728c */ /* 0x000fe2000bf05270 */
[----:B------:R-:W-:Y:S02]  /*0c70*/  IADD3 R4, P0, PT, R4, 0x2, RZ ;  /* 0x0000000204047810 */ /* 0x000fe40007f1e0ff */
[----:B------:R-:W-:Y:S02]  /*0c80*/  IADD3 R2, PT, PT, R2, R5, RZ ;  /* 0x0000000502027210 */ /* 0x000fe40007ffe0ff */
[----:B------:R-:W-:Y:S01]  /*0c90*/  IADD3.X R13, PT, PT, RZ, R13, RZ, P0, !PT ;  /* 0x0000000dff0d7210 */ /* 0x000fe200007fe4ff */
[----:B--2---:R-:W-:-:S03]  /*0ca0*/  HFMA2 R18, R11.H0_H0, R8.H0_H0, R18.H0_H0 ;  /* 0x200000080b127231 */ /* 0x004fc60000040812 */
[----:B------:R-:W-:Y:S05]  /*0cb0*/  BRA.U UP0, `(.L_x_10) ;  /* 0xfffffffd00d07547 */ /* 0x000fea000b83ffff */
.L_x_5:
[----:B------:R-:W0:Y:S01]  /*0cc0*/  LDC.64 R6, c[0x0][0x390] ;  /* 0x0000e400ff067b82 */ /* 0x000e220000000a00 */
[----:B------:R-:W-:-:S04]  /*0cd0*/  IMAD R3, R3, R5, R0 ;  /* 0x0000000503037224 */ /* 0x000fc800078e0200 */
[----:B0-----:R-:W-:-:S05]  /*0ce0*/  IMAD.WIDE R2, R3, 0x2, R6 ;  /* 0x0000000203027825 */ /* 0x001fca00078e0206 */
[----:B------:R-:W-:Y:S01]  /*0cf0*/  STG.E.U16 desc[UR8][R2.64], R18 ;  /* 0x0000001202007986 */ /* 0x000fe2000c101508 */
[----:B------:R-:W-:Y:S05]  /*0d00*/  EXIT ;  /* 0x000000000000794d */ /* 0x000fea0003800000 */
.L_x_11:
        /* <DEDUP_REMOVED lines=15> */
.L_x_13:


//--------------------- .nv.shared.reserved.0     --------------------------
	.section	.nv.shared.reserved.0,"aw",@nobits
	.weak		__nv_reservedSMEM_offset_0_alias
	.size		__nv_reservedSMEM_offset_0_alias, 0, 64
	.other		__nv_reservedSMEM_offset_0_alias,@"STO_CUDA_RESERVED_SHARED STV_DEFAULT"
__nv_reservedSMEM_offset_0_alias:
	.zero		0
	.zero		64


//--------------------- .nv.constant0._Z24gemmTensorCoreKernelFp16PK6__halfS1_PS_iii --------------------------
	.section	.nv.constant0._Z24gemmTensorCoreKernelFp16PK6__halfS1_PS_iii,"a",@progbits
	.sectionflags	@""
	.align	4
.nv.constant0._Z24gemmTensorCoreKernelFp16PK6__halfS1_PS_iii:
	.zero		932


//--------------------- .nv.constant0._Z19gemmBasicKernelFp16PK6__halfS1_PS_iii --------------------------
	.section	.nv.constant0._Z19gemmBasicKernelFp16PK6__halfS1_PS_iii,"a",@progbits
	.sectionflags	@""
	.align	4
.nv.constant0._Z19gemmBasicKernelFp16PK6__halfS1_PS_iii:
	.zero		932


//--------------------- SYMBOLS --------------------------

	.type		.nv.reservedSmem.offset0,@object
	.size		.nv.reservedSmem.offset0,0x4
